	.target	sm_100a

	.elftype	@"ET_EXEC"


//--------------------- .note.nv.tkinfo           --------------------------
	.section	.note.nv.tkinfo,"",@"SHT_NOTE"
	.sectionflags	@"SHF_NOTE_NV_TKINFO"
	.tkinfo
        /*0018*/ 	.word	0x00000081
        /*0030*/ 	.string	""
        /*0030*/ 	.string	"ptxas-blackwell"
        /*0030*/ 	.string	"Cuda compilation tools, release 12.9, V12.9.86"
        /*0030*/ 	.string	"Build cuda_12.9.r12.9/compiler.36037853_0"
        /*0030*/ 	.string	"-v  -suppress-debug-info  -lineinfo  -arch sm_100a "



//--------------------- .note.nv.cuver            --------------------------
	.section	.note.nv.cuver,"",@"SHT_NOTE"
	.sectionflags	@"SHF_NOTE_NV_CUVER"
        /*0018*/ 	.short	0x0001
        /*001a*/ 	.short	0x0064
        /*001c*/ 	.short	0x0001
        /*001e*/ 	.short	0x0000
        /*0020*/ 	.short	0x0001
        /*0022*/ 	.short	0x0000


//--------------------- .nv.info                  --------------------------
	.section	.nv.info,"",@"SHT_CUDA_INFO"
	.align	4


	//----- nvinfo : EIATTR_REGCOUNT
	.align		4
        /*0000*/ 	.byte	0x04, 0x2f
        /*0002*/ 	.short	(.L_4 - .L_3)
	.align		4
.L_3:
        /*0004*/ 	.word	index@(gluon_tcgen05)
        /*0008*/ 	.word	0x00000027


	//----- nvinfo : EIATTR_FRAME_SIZE
	.align		4
.L_4:
        /*000c*/ 	.byte	0x04, 0x11
        /*000e*/ 	.short	(.L_6 - .L_5)
	.align		4
.L_5:
        /*0010*/ 	.word	index@($__internal_2_$__cuda_sm10x_tcgen05_guardrail_trap_unallocated_columns_being_dealloced)
        /*0014*/ 	.word	0x00000000


	//----- nvinfo : EIATTR_FRAME_SIZE
	.align		4
.L_6:
        /*0018*/ 	.byte	0x04, 0x11
        /*001a*/ 	.short	(.L_8 - .L_7)
	.align		4
.L_7:
        /*001c*/ 	.word	index@($__internal_1_$__cuda_sm10x_tcgen05_guardrail_trap_phase_invalid_during_alloc)
        /*0020*/ 	.word	0x00000000


	//----- nvinfo : EIATTR_FRAME_SIZE
	.align		4
.L_8:
        /*0024*/ 	.byte	0x04, 0x11
        /*0026*/ 	.short	(.L_10 - .L_9)
	.align		4
.L_9:
        /*0028*/ 	.word	index@($__internal_0_$__cuda_sm10x_tcgen05_guardrail_trap_col_being_dealloced_not_returned_by_alloc)
        /*002c*/ 	.word	0x00000000


	//----- nvinfo : EIATTR_FRAME_SIZE
	.align		4
.L_10:
        /*0030*/ 	.byte	0x04, 0x11
        /*0032*/ 	.short	(.L_12 - .L_11)
	.align		4
.L_11:
        /*0034*/ 	.word	index@(gluon_tcgen05)
        /*0038*/ 	.word	0x00000000


	//----- nvinfo : EIATTR_MIN_STACK_SIZE
	.align		4
.L_12:
        /*003c*/ 	.byte	0x04, 0x12
        /*003e*/ 	.short	(.L_14 - .L_13)
	.align		4
.L_13:
        /*0040*/ 	.word	index@(gluon_tcgen05)
        /*0044*/ 	.word	0x00000000
.L_14:


//--------------------- .nv.info.gluon_tcgen05    --------------------------
	.section	.nv.info.gluon_tcgen05,"",@"SHT_CUDA_INFO"
	.sectionflags	@""
	.align	4


	//----- nvinfo : EIATTR_CUDA_API_VERSION
	.align		4
        /*0000*/ 	.byte	0x04, 0x37
        /*0002*/ 	.short	(.L_16 - .L_15)
.L_15:
        /*0004*/ 	.word	0x00000081


	//----- nvinfo : EIATTR_KPARAM_INFO
	.align		4
.L_16:
        /*0008*/ 	.byte	0x04, 0x17
        /*000a*/ 	.short	(.L_18 - .L_17)
.L_17:
        /*000c*/ 	.word	0x00000000
        /*0010*/ 	.short	0x000a
        /*0012*/ 	.short	0x0048
        /*0014*/ 	.byte	0x00, 0xf4, 0x21, 0x00


	//----- nvinfo : EIATTR_KPARAM_INFO
	.align		4
.L_18:
        /*0018*/ 	.byte	0x04, 0x17
        /*001a*/ 	.short	(.L_20 - .L_19)
.L_19:
        /*001c*/ 	.word	0x00000000
        /*0020*/ 	.short	0x0009
        /*0022*/ 	.short	0x0040
        /*0024*/ 	.byte	0x00, 0xf4, 0x21, 0x00


	//----- nvinfo : EIATTR_KPARAM_INFO
	.align		4
.L_20:
        /*0028*/ 	.byte	0x04, 0x17
        /*002a*/ 	.short	(.L_22 - .L_21)
.L_21:
        /*002c*/ 	.word	0x00000000
        /*0030*/ 	.short	0x0008
        /*0032*/ 	.short	0x0038
        /*0034*/ 	.byte	0x00, 0xf0, 0x21, 0x00


	//----- nvinfo : EIATTR_KPARAM_INFO
	.align		4
.L_22:
        /*0038*/ 	.byte	0x04, 0x17
        /*003a*/ 	.short	(.L_24 - .L_23)
.L_23:
        /*003c*/ 	.word	0x00000000
        /*0040*/ 	.short	0x0007
        /*0042*/ 	.short	0x0030
        /*0044*/ 	.byte	0x00, 0xf0, 0x21, 0x00


	//----- nvinfo : EIATTR_KPARAM_INFO
	.align		4
.L_24:
        /*0048*/ 	.byte	0x04, 0x17
        /*004a*/ 	.short	(.L_26 - .L_25)
.L_25:
        /*004c*/ 	.word	0x00000000
        /*0050*/ 	.short	0x0006
        /*0052*/ 	.short	0x0028
        /*0054*/ 	.byte	0x00, 0xf0, 0x21, 0x00


	//----- nvinfo : EIATTR_KPARAM_INFO
	.align		4
.L_26:
        /*0058*/ 	.byte	0x04, 0x17
        /*005a*/ 	.short	(.L_28 - .L_27)
.L_27:
        /*005c*/ 	.word	0x00000000
        /*0060*/ 	.short	0x0005
        /*0062*/ 	.short	0x0020
        /*0064*/ 	.byte	0x00, 0xf0, 0x11, 0x00


	//----- nvinfo : EIATTR_KPARAM_INFO
	.align		4
.L_28:
        /*0068*/ 	.byte	0x04, 0x17
        /*006a*/ 	.short	(.L_30 - .L_29)
.L_29:
        /*006c*/ 	.word	0x00000000
        /*0070*/ 	.short	0x0004
        /*0072*/ 	.short	0x001c
        /*0074*/ 	.byte	0x00, 0xf0, 0x11, 0x00


	//----- nvinfo : EIATTR_KPARAM_INFO
	.align		4
.L_30:
        /*0078*/ 	.byte	0x04, 0x17
        /*007a*/ 	.short	(.L_32 - .L_31)
.L_31:
        /*007c*/ 	.word	0x00000000
        /*0080*/ 	.short	0x0003
        /*0082*/ 	.short	0x0018
        /*0084*/ 	.byte	0x00, 0xf0, 0x11, 0x00


	//----- nvinfo : EIATTR_KPARAM_INFO
	.align		4
.L_32:
        /*0088*/ 	.byte	0x04, 0x17
        /*008a*/ 	.short	(.L_34 - .L_33)
.L_33:
        /*008c*/ 	.word	0x00000000
        /*0090*/ 	.short	0x0002
        /*0092*/ 	.short	0x0010
        /*0094*/ 	.byte	0x00, 0xf4, 0x21, 0x00


	//----- nvinfo : EIATTR_KPARAM_INFO
	.align		4
.L_34:
        /*0098*/ 	.byte	0x04, 0x17
        /*009a*/ 	.short	(.L_36 - .L_35)
.L_35:
        /*009c*/ 	.word	0x00000000
        /*00a0*/ 	.short	0x0001
        /*00a2*/ 	.short	0x0008
        /*00a4*/ 	.byte	0x00, 0xf4, 0x21, 0x00


	//----- nvinfo : EIATTR_KPARAM_INFO
	.align		4
.L_36:
        /*00a8*/ 	.byte	0x04, 0x17
        /*00aa*/ 	.short	(.L_38 - .L_37)
.L_37:
        /*00ac*/ 	.word	0x00000000
        /*00b0*/ 	.short	0x0000
        /*00b2*/ 	.short	0x0000
        /*00b4*/ 	.byte	0x00, 0xf4, 0x21, 0x00


	//----- nvinfo : EIATTR_AT_ENTRY_FRAGMENTS
	.align		4
.L_38:
        /*00b8*/ 	.byte	0x04, 0x4f
        /*00ba*/ 	.short	(.L_40 - .L_39)


	//   ....[0]....
.L_39:
        /*00bc*/ 	.word	0x00000004


	//----- nvinfo : EIATTR_RESERVED_SMEM_USED
	.align		4
.L_40:
        /*00c0*/ 	.byte	0x01, 0x41
	.zero		2


	//----- nvinfo : EIATTR_SPARSE_MMA_MASK
	.align		4
        /*00c4*/ 	.byte	0x03, 0x50
        /*00c6*/ 	.short	0x0000


	//----- nvinfo : EIATTR_TCGEN05_1CTA_USED
	.align		4
        /*00c8*/ 	.byte	0x01, 0x51
	.zero		2


	//----- nvinfo : EIATTR_MAXREG_COUNT
	.align		4
        /*00cc*/ 	.byte	0x03, 0x1b
        /*00ce*/ 	.short	0x00ff


	//----- nvinfo : EIATTR_NUM_BARRIERS
	.align		4
        /*00d0*/ 	.byte	0x02, 0x4c
        /*00d2*/ 	.byte	0x01
	.zero		1


	//----- nvinfo : EIATTR_INT_WARP_WIDE_INSTR_OFFSETS
	.align		4
        /*00d4*/ 	.byte	0x04, 0x31
        /*00d6*/ 	.short	(.L_42 - .L_41)


	//   ....[0]....
.L_41:
        /*00d8*/ 	.word	0x00001670


	//   ....[1]....
        /*00dc*/ 	.word	0x00001690


	//   ....[2]....
        /*00e0*/ 	.word	0x00001710


	//   ....[3]....
        /*00e4*/ 	.word	0x000019e0


	//   ....[4]....
        /*00e8*/ 	.word	0x000019f0


	//   ....[5]....
        /*00ec*/ 	.word	0x00001a00


	//   ....[6]....
        /*00f0*/ 	.word	0x00001a10


	//   ....[7]....
        /*00f4*/ 	.word	0x00001c00


	//   ....[8]....
        /*00f8*/ 	.word	0x00001c10


	//   ....[9]....
        /*00fc*/ 	.word	0x00001d80


	//   ....[10]....
        /*0100*/ 	.word	0x00001dd0


	//   ....[11]....
        /*0104*/ 	.word	0x00001de0


	//   ....[12]....
        /*0108*/ 	.word	0x00001e10


	//   ....[13]....
        /*010c*/ 	.word	0x00001f90


	//   ....[14]....
        /*0110*/ 	.word	0x00001fa0


	//   ....[15]....
        /*0114*/ 	.word	0x000022d0


	//   ....[16]....
        /*0118*/ 	.word	0x000022e0


	//   ....[17]....
        /*011c*/ 	.word	0x00002620


	//   ....[18]....
        /*0120*/ 	.word	0x00002670


	//----- nvinfo : EIATTR_COOP_GROUP_MASK_REGIDS
	.align		4
.L_42:
        /*0124*/ 	.byte	0x04, 0x29
        /*0126*/ 	.short	(.L_44 - .L_43)


	//   ....[0]....
.L_43:
        /*0128*/ 	.word	0xffffffff


	//   ....[1]....
        /*012c*/ 	.word	0xffffffff


	//   ....[2]....
        /*0130*/ 	.word	0xffffffff


	//   ....[3]....
        /*0134*/ 	.word	0xffffffff


	//   ....[4]....
        /*0138*/ 	.word	0xffffffff


	//   ....[5]....
        /*013c*/ 	.word	0xffffffff


	//   ....[6]....
        /*0140*/ 	.word	0xffffffff


	//   ....[7]....
        /*0144*/ 	.word	0xffffffff


	//   ....[8]....
        /*0148*/ 	.word	0xffffffff


	//   ....[9]....
        /*014c*/ 	.word	0xffffffff


	//----- nvinfo : EIATTR_COOP_GROUP_INSTR_OFFSETS
	.align		4
.L_44:
        /*0150*/ 	.byte	0x04, 0x28
        /*0152*/ 	.short	(.L_46 - .L_45)


	//   ....[0]....
.L_45:
        /*0154*/ 	.word	0x00000050


	//   ....[1]....
        /*0158*/ 	.word	0x00000310


	//   ....[2]....
        /*015c*/ 	.word	0x000004f0


	//   ....[3]....
        /*0160*/ 	.word	0x00000980


	//   ....[4]....
        /*0164*/ 	.word	0x00000ac0


	//   ....[5]....
        /*0168*/ 	.word	0x00000fa0


	//   ....[6]....
        /*016c*/ 	.word	0x000010e0


	//   ....[7]....
        /*0170*/ 	.word	0x00001530


	//   ....[8]....
        /*0174*/ 	.word	0x000024b0


	//   ....[9]....
        /*0178*/ 	.word	0x00002720


	//----- nvinfo : EIATTR_VRC_CTA_INIT_COUNT
	.align		4
.L_46:
        /*017c*/ 	.byte	0x02, 0x4a
        /*017e*/ 	.byte	0x80
	.zero		1


	//----- nvinfo : EIATTR_MBARRIER_INSTR_OFFSETS
	.align		4
        /*0180*/ 	.byte	0x04, 0x39
        /*0182*/ 	.short	(.L_48 - .L_47)


	//   ....[0]....
.L_47:
        /*0184*/ 	.word	0x00001730
        /*0188*/ 	.word	0x000000ff
        /*018c*/ 	.word	0x00003000
        /*0190*/ 	.short	0x0100
        /*0192*/ 	.byte	0x08
	.zero		1


	//   ....[1]....
        /*0194*/ 	.word	0x00001740
        /*0198*/ 	.word	0x000000ff
        /*019c*/ 	.word	0x00003020
        /*01a0*/ 	.short	0x0100
        /*01a2*/ 	.byte	0x08
	.zero		1


	//   ....[2]....
        /*01a4*/ 	.word	0x000017f0
        /*01a8*/ 	.word	0x000000ff
        /*01ac*/ 	.word	0x00003008
        /*01b0*/ 	.short	0x0100
        /*01b2*/ 	.byte	0x08
	.zero		1


	//   ....[3]....
        /*01b4*/ 	.word	0x00001800
        /*01b8*/ 	.word	0x000000ff
        /*01bc*/ 	.word	0x00003028
        /*01c0*/ 	.short	0x0100
        /*01c2*/ 	.byte	0x08
	.zero		1


	//   ....[4]....
        /*01c4*/ 	.word	0x00001910
        /*01c8*/ 	.word	0x000000ff
        /*01cc*/ 	.word	0x00003010
        /*01d0*/ 	.short	0x0100
        /*01d2*/ 	.byte	0x08
	.zero		1


	//   ....[5]....
        /*01d4*/ 	.word	0x00001920
        /*01d8*/ 	.word	0x000000ff
        /*01dc*/ 	.word	0x00003030
        /*01e0*/ 	.short	0x0100
        /*01e2*/ 	.byte	0x08
	.zero		1


	//   ....[6]....
        /*01e4*/ 	.word	0x00001af0
        /*01e8*/ 	.word	0x000000ff
        /*01ec*/ 	.word	0x00003000
        /*01f0*/ 	.short	0x010a
        /*01f2*/ 	.byte	0x08
	.zero		1


	//   ....[7]....
        /*01f4*/ 	.word	0x00001c60
        /*01f8*/ 	.word	0x000000ff
        /*01fc*/ 	.word	0x00003020
        /*0200*/ 	.short	0x010a
        /*0202*/ 	.byte	0x08
	.zero		1


	//   ....[8]....
        /*0204*/ 	.word	0x00001e80
        /*0208*/ 	.word	0x000000ff
        /*020c*/ 	.word	0x00003000
        /*0210*/ 	.short	0x010a
        /*0212*/ 	.byte	0x09
	.zero		1


	//   ....[9]....
        /*0214*/ 	.word	0x00001fe0
        /*0218*/ 	.word	0x000000ff
        /*021c*/ 	.word	0x00003020
        /*0220*/ 	.short	0x010a
        /*0222*/ 	.byte	0x09
	.zero		1


	//   ....[10]....
        /*0224*/ 	.word	0x000020c0
        /*0228*/ 	.word	0x000000ff
        /*022c*/ 	.word	0x00003000
        /*0230*/ 	.short	0x0108
        /*0232*/ 	.byte	0x08
	.zero		1


	//   ....[11]....
        /*0234*/ 	.word	0x000020d0
        /*0238*/ 	.word	0x000000ff
        /*023c*/ 	.word	0x00003020
        /*0240*/ 	.short	0x0108
        /*0242*/ 	.byte	0x08
	.zero		1


	//   ....[12]....
        /*0244*/ 	.word	0x00002120
        /*0248*/ 	.word	0x000000ff
        /*024c*/ 	.word	0x00003008
        /*0250*/ 	.short	0x0108
        /*0252*/ 	.byte	0x08
	.zero		1


	//   ....[13]....
        /*0254*/ 	.word	0x00002130
        /*0258*/ 	.word	0x000000ff
        /*025c*/ 	.word	0x00003028
        /*0260*/ 	.short	0x0108
        /*0262*/ 	.byte	0x08
	.zero		1


	//   ....[14]....
        /*0264*/ 	.word	0x00002180
        /*0268*/ 	.word	0x000000ff
        /*026c*/ 	.word	0x00003010
        /*0270*/ 	.short	0x0108
        /*0272*/ 	.byte	0x08
	.zero		1


	//   ....[15]....
        /*0274*/ 	.word	0x00002190
        /*0278*/ 	.word	0x000000ff
        /*027c*/ 	.word	0x00003030
        /*0280*/ 	.short	0x0108
        /*0282*/ 	.byte	0x08
	.zero		1


	//   ....[16]....
        /*0284*/ 	.word	0x00002740
        /*0288*/ 	.word	0x000000ff
        /*028c*/ 	.word	0x00003000
        /*0290*/ 	.short	0x010a
        /*0292*/ 	.byte	0x08
	.zero		1


	//   ....[17]....
        /*0294*/ 	.word	0x00002770
        /*0298*/ 	.word	0x000000ff
        /*029c*/ 	.word	0x00003020
        /*02a0*/ 	.short	0x010a
        /*02a2*/ 	.byte	0x08
	.zero		1


	//   ....[18]....
        /*02a4*/ 	.word	0x000027a0
        /*02a8*/ 	.word	0x000000ff
        /*02ac*/ 	.word	0x00003000
        /*02b0*/ 	.short	0x010a
        /*02b2*/ 	.byte	0x09
	.zero		1


	//   ....[19]....
        /*02b4*/ 	.word	0x000027d0
        /*02b8*/ 	.word	0x000000ff
        /*02bc*/ 	.word	0x00003020
        /*02c0*/ 	.short	0x010a
        /*02c2*/ 	.byte	0x09
	.zero		1


	//----- nvinfo : EIATTR_NUM_MBARRIERS
	.align		4
.L_48:
        /*02c4*/ 	.byte	0x03, 0x38
        /*02c6*/ 	.short	0x0006


	//----- nvinfo : EIATTR_EXIT_INSTR_OFFSETS
	.align		4
        /*02c8*/ 	.byte	0x04, 0x1c
        /*02ca*/ 	.short	(.L_50 - .L_49)


	//   ....[0]....
.L_49:
        /*02cc*/ 	.word	0x00002730


	//----- nvinfo : EIATTR_REQNTID
	.align		4
.L_50:
        /*02d0*/ 	.byte	0x04, 0x10
        /*02d2*/ 	.short	(.L_52 - .L_51)
.L_51:
        /*02d4*/ 	.word	0x00000080
        /*02d8*/ 	.word	0x00000001
        /*02dc*/ 	.word	0x00000001


	//----- nvinfo : EIATTR_CRS_STACK_SIZE
	.align		4
.L_52:
        /*02e0*/ 	.byte	0x04, 0x1e
        /*02e2*/ 	.short	(.L_54 - .L_53)
.L_53:
        /*02e4*/ 	.word	0x00000000


	//----- nvinfo : EIATTR_CBANK_PARAM_SIZE
	.align		4
.L_54:
        /*02e8*/ 	.byte	0x03, 0x19
        /*02ea*/ 	.short	0x0050


	//----- nvinfo : EIATTR_PARAM_CBANK
	.align		4
        /*02ec*/ 	.byte	0x04, 0x0a
        /*02ee*/ 	.short	(.L_56 - .L_55)
	.align		4
.L_55:
        /*02f0*/ 	.word	index@(.nv.constant0.gluon_tcgen05)
        /*02f4*/ 	.short	0x0380
        /*02f6*/ 	.short	0x0050


	//----- nvinfo : EIATTR_SW_WAR
	.align		4
.L_56:
        /*02f8*/ 	.byte	0x04, 0x36
        /*02fa*/ 	.short	(.L_58 - .L_57)
.L_57:
        /*02fc*/ 	.word	0x00000008
.L_58:


//--------------------- .nv.compat                --------------------------
	.section	.nv.compat,"",@"SHT_CUDA_COMPAT_INFO"
	.align	4
        /*0000*/ 	.byte	0x02, 0x02, 0x02, 0x00, 0x02, 0x05, 0x05, 0x00, 0x02, 0x03, 0x03, 0x00, 0x02, 0x06, 0x01, 0x00


//--------------------- .nv.callgraph             --------------------------
	.section	.nv.callgraph,"",@"SHT_CUDA_CALLGRAPH"
	.align	4
	.sectionentsize	8
	.align		4
        /*0000*/ 	.word	0x00000000
	.align		4
        /*0004*/ 	.word	0xffffffff
	.align		4
        /*0008*/ 	.word	0x00000000
	.align		4
        /*000c*/ 	.word	0xfffffffe
	.align		4
        /*0010*/ 	.word	0x00000000
	.align		4
        /*0014*/ 	.word	0xfffffffd
	.align		4
        /*0018*/ 	.word	0x00000000
	.align		4
        /*001c*/ 	.word	0xfffffffc


//--------------------- .text.gluon_tcgen05       --------------------------
	.section	.text.gluon_tcgen05,"ax",@progbits
	.align	128
        .global         gluon_tcgen05
        .type           gluon_tcgen05,@function
        .size           gluon_tcgen05,(.L_x_82 - gluon_tcgen05)
        .other          gluon_tcgen05,@"STO_CUDA_ENTRY STV_DEFAULT"
gluon_tcgen05:
.text.gluon_tcgen05:
[----:B------:R-:W1:Y:S01]  /*0000*/  LDC R1, c[0x0][0x37c] ;  /* 0x0000df00ff017b82 */ /* 0x000e620000000800 */
[----:B------:R-:W2:Y:S02]  /*0010*/  S2R R0, SR_TID.X ;  /* 0x0000000000007919 */ /* 0x000ea40000002100 */
[----:B--2---:R-:W-:-:S13]  /*0020*/  ISETP.GE.U32.AND P2, PT, R0, 0x20, PT ;  /* 0x000000200000780c */ /* 0x004fda0003f46070 */
[----:B------:R-:W-:Y:S05]  /*0030*/  @P2 BRA `(.L_x_0) ;  /* 0x0000000000b82947 */ /* 0x000fea0003800000 */
[----:B------:R-:W2:Y:S01]  /*0040*/  S2UR UR6, SR_CgaCtaId ;  /* 0x00000000000679c3 */ /* 0x000ea20000008800 */
[----:B------:R-:W-:Y:S01]  /*0050*/  NOP ;  /* 0x0000000000007918 */ /* 0x000fe20000000000 */
[----:B------:R-:W-:Y:S02]  /*0060*/  UMOV UR4, 0x40 ;  /* 0x0000004000047882 */ /* 0x000fe40000000000 */
[----:B--2---:R-:W-:-:S09]  /*0070*/  ULEA UR4, UR6, UR4, 0x18 ;  /* 0x0000000406047291 */ /* 0x004fd2000f8ec0ff */
[----:B------:R-:W2:Y:S01]  /*0080*/  LDS.U8 R2, [UR4] ;  /* 0x00000004ff027984 */ /* 0x000ea20008000000 */
[----:B------:R-:W-:Y:S02]  /*0090*/  UMOV UR4, 0x400 ;  /* 0x0000040000047882 */ /* 0x000fe40000000000 */
[----:B------:R-:W-:Y:S01]  /*00a0*/  ULEA UR4, UR6, UR4, 0x18 ;  /* 0x0000000406047291 */ /* 0x000fe2000f8ec0ff */
[----:B--2---:R-:W-:-:S13]  /*00b0*/  ISETP.NE.AND P0, PT, R2, RZ, PT ;  /* 0x000000ff0200720c */ /* 0x004fda0003f05270 */
[----:B------:R-:W-:Y:S05]  /*00c0*/  @P0 BRA `(.L_x_1) ;  /* 0x00000000007c0947 */ /* 0x000fea0003800000 */
[----:B------:R-:W-:-:S13]  /*00d0*/  ELECT P0, URZ, PT ;  /* 0x0000000000ff782f */ /* 0x000fda0003800000 */
[----:B------:R-:W-:Y:S05]  /*00e0*/  @!P0 BRA `(.L_x_2) ;  /* 0x0000000000848947 */ /* 0x000fea0003800000 */
[----:B------:R-:W-:Y:S01]  /*00f0*/  UMOV UR5, 0x2 ;  /* 0x0000000200057882 */ /* 0x000fe20000000000 */
[----:B------:R-:W-:Y:S02]  /*0100*/  IMAD.MOV.U32 R5, RZ, RZ, 0x1 ;  /* 0x00000001ff057424 */ /* 0x000fe400078e00ff */
[----:B------:R-:W-:Y:S02]  /*0110*/  IMAD.MOV.U32 R3, RZ, RZ, 0x3 ;  /* 0x00000003ff037424 */ /* 0x000fe400078e00ff */
[----:B------:R-:W-:Y:S04]  /*0120*/  DEPBAR.LE SB2, 0x36 ;  /* 0x0000ad800000791a */ /* 0x000fe80000000000 */
[----:B------:R-:W2:Y:S02]  /*0130*/  UTCATOMSWS.FIND_AND_SET.ALIGN UP0, UR5, UR5 ;  /* 0x00000005000575e3 */ /* 0x000ea40008000800 */
[----:B--2---:R-:W-:-:S04]  /*0140*/  PLOP3.LUT P0, PT, PT, PT, UP0, 0x80, 0x8 ;  /* 0x000000000008781c */ /* 0x004fc80003f0f008 */
[----:B------:R-:W-:-:S04]  /*0150*/  SEL R2, RZ, 0xffffffff, !P0 ;  /* 0xffffffffff027807 */ /* 0x000fc80004000000 */
[----:B------:R-:W-:Y:S01]  /*0160*/  ISETP.NE.AND P0, PT, R2, RZ, PT ;  /* 0x000000ff0200720c */ /* 0x000fe20003f05270 */
[----:B------:R-:W-:-:S12]  /*0170*/  IMAD.U32 R2, RZ, RZ, UR5 ;  /* 0x00000005ff027e24 */ /* 0x000fd8000f8e00ff */
[----:B------:R-:W-:Y:S05]  /*0180*/  @P0 BRA `(.L_x_3) ;  /* 0x0000000000240947 */ /* 0x000fea0003800000 */
.L_x_4:
[----:B------:R-:W-:Y:S05]  /*0190*/  NANOSLEEP 0x64 ;  /* 0x000000640000795d */ /* 0x000fea0003800000 */
[----:B------:R-:W-:-:S05]  /*01a0*/  UMOV UR5, 0x2 ;  /* 0x0000000200057882 */ /* 0x000fca0000000000 */
[----:B------:R-:W-:Y:S04]  /*01b0*/  DEPBAR.LE SB2, 0x36 ;  /* 0x0000ad800000791a */ /* 0x000fe80000000000 */
[----:B------:R-:W2:Y:S02]  /*01c0*/  UTCATOMSWS.FIND_AND_SET.ALIGN UP0, UR5, UR5 ;  /* 0x00000005000575e3 */ /* 0x000ea40008000800 */
[----:B--2---:R-:W-:-:S04]  /*01d0*/  PLOP3.LUT P0, PT, PT, PT, UP0, 0x80, 0x8 ;  /* 0x000000000008781c */ /* 0x004fc80003f0f008 */
[----:B------:R-:W-:-:S04]  /*01e0*/  SEL R2, RZ, 0xffffffff, !P0 ;  /* 0xffffffffff027807 */ /* 0x000fc80004000000 */
[----:B------:R-:W-:Y:S01]  /*01f0*/  ISETP.NE.AND P0, PT, R2, RZ, PT ;  /* 0x000000ff0200720c */ /* 0x000fe20003f05270 */
[----:B------:R-:W-:-:S12]  /*0200*/  IMAD.U32 R2, RZ, RZ, UR5 ;  /* 0x00000005ff027e24 */ /* 0x000fd8000f8e00ff */
[----:B------:R-:W-:Y:S05]  /*0210*/  @!P0 BRA `(.L_x_4) ;  /* 0xfffffffc00dc8947 */ /* 0x000fea000383ffff */
.L_x_3:
[C---:B------:R-:W-:Y:S01]  /*0220*/  VIADD R4, R2.reuse, 0x10 ;  /* 0x0000001002047836 */ /* 0x040fe20000000000 */
[----:B------:R-:W-:Y:S01]  /*0230*/  UMOV UR5, 0x50 ;  /* 0x0000005000057882 */ /* 0x000fe20000000000 */
[----:B------:R-:W-:Y:S01]  /*0240*/  SHF.L.U32 R3, R3, R2, RZ ;  /* 0x0000000203037219 */ /* 0x000fe200000006ff */
[----:B------:R-:W-:Y:S01]  /*0250*/  ULEA UR5, UR6, UR5, 0x18 ;  /* 0x0000000506057291 */ /* 0x000fe2000f8ec0ff */
[----:B------:R-:W-:Y:S01]  /*0260*/  IMAD.SHL.U32 R2, R2, 0x20, RZ ;  /* 0x0000002002027824 */ /* 0x000fe200078e00ff */
[----:B------:R-:W-:-:S04]  /*0270*/  SHF.L.U32 R4, R5, R4, RZ ;  /* 0x0000000405047219 */ /* 0x000fc800000006ff */
[----:B------:R-:W-:-:S05]  /*0280*/  LOP3.LUT R3, R4, R3, RZ, 0xfc, !PT ;  /* 0x0000000304037212 */ /* 0x000fca00078efcff */
[----:B------:R2:W-:Y:S04]  /*0290*/  ATOMS.OR RZ, [UR5], R3 ;  /* 0x00000003ffff798c */ /* 0x0005e8000b000005 */
[----:B------:R2:W-:Y:S01]  /*02a0*/  STS [UR4], R2 ;  /* 0x00000002ff007988 */ /* 0x0005e20008000804 */
[----:B------:R-:W-:Y:S05]  /*02b0*/  BRA `(.L_x_2) ;  /* 0x0000000000107947 */ /* 0x000fea0003800000 */
.L_x_1:
[----:B------:R-:W-:Y:S01]  /*02c0*/  IMAD.MOV.U32 R3, RZ, RZ, -0x1 ;  /* 0xffffffffff037424 */ /* 0x000fe200078e00ff */
[----:B------:R-:W-:-:S04]  /*02d0*/  MOV R2, 0x300 ;  /* 0x0000030000027802 */ /* 0x000fc80000000f00 */
[----:B------:R2:W-:Y:S03]  /*02e0*/  STS [UR4], R3 ;  /* 0x00000003ff007988 */ /* 0x0005e60008000804 */
[----:B-12---:R-:W-:Y:S05]  /*02f0*/  CALL.REL.NOINC `($__internal_1_$__cuda_sm10x_tcgen05_guardrail_trap_phase_invalid_during_alloc) ;  /* 0x00000024004c7944 */ /* 0x006fea0003c00000 */
.L_x_2:
[----:B------:R-:W-:Y:S05]  /*0300*/  WARPSYNC.ALL ;  /* 0x0000000000007948 */ /* 0x000fea0003800000 */
[----:B------:R-:W-:Y:S01]  /*0310*/  NOP ;  /* 0x0000000000007918 */ /* 0x000fe20000000000 */
.L_x_0:
[----:B------:R-:W3:Y:S08]  /*0320*/  S2UR UR4, SR_CgaCtaId ;  /* 0x00000000000479c3 */ /* 0x000ef00000008800 */
[----:B------:R-:W-:Y:S01]  /*0330*/  BAR.SYNC.DEFER_BLOCKING 0x0 ;  /* 0x0000000000007b1d */ /* 0x000fe20000010000 */
[----:B------:R-:W-:-:S05]  /*0340*/  LOP3.LUT R36, R0, 0x7f, RZ, 0xc0, !PT ;  /* 0x0000007f00247812 */ /* 0x000fca00078ec0ff */
[----:B------:R-:W-:Y:S02]  /*0350*/  UMOV UR8, 0x400 ;  /* 0x0000040000087882 */ /* 0x000fe40000000000 */
[----:B------:R-:W4:Y:S08]  /*0360*/  LDC R8, c[0x0][0x3a0] ;  /* 0x0000e800ff087b82 */ /* 0x000f300000000800 */
[----:B------:R-:W5:Y:S01]  /*0370*/  S2UR UR9, SR_CTAID.Y ;  /* 0x00000000000979c3 */ /* 0x000f620000002600 */
[----:B---3--:R-:W-:-:S09]  /*0380*/  ULEA UR8, UR4, UR8, 0x18 ;  /* 0x0000000804087291 */ /* 0x008fd2000f8ec0ff */
[----:B------:R-:W3:Y:S01]  /*0390*/  LDS R5, [UR8] ;  /* 0x00000008ff057984 */ /* 0x000ee20008000800 */
[----:B------:R-:W-:Y:S06]  /*03a0*/  BAR.SYNC.DEFER_BLOCKING 0x0 ;  /* 0x0000000000007b1d */ /* 0x000fec0000010000 */
[----:B------:R-:W-:Y:S05]  /*03b0*/  @P2 BRA `(.L_x_5) ;  /* 0x0000000000182947 */ /* 0x000fea0003800000 */
[----:B------:R-:W-:Y:S01]  /*03c0*/  ELECT P0, URZ, PT ;  /* 0x0000000000ff782f */ /* 0x000fe20003800000 */
[----:B--2---:R-:W-:Y:S01]  /*03d0*/  IMAD.MOV.U32 R2, RZ, RZ, 0x1 ;  /* 0x00000001ff027424 */ /* 0x004fe200078e00ff */
[----:B------:R-:W-:Y:S01]  /*03e0*/  UMOV UR5, 0x40 ;  /* 0x0000004000057882 */ /* 0x000fe20000000000 */
[----:B------:R-:W-:Y:S01]  /*03f0*/  UVIRTCOUNT.DEALLOC.SMPOOL 0x80 ;  /* 0x000000800000784c */ /* 0x000fe20000000000 */
[----:B------:R-:W-:-:S09]  /*0400*/  ULEA UR5, UR4, UR5, 0x18 ;  /* 0x0000000504057291 */ /* 0x000fd2000f8ec0ff */
[----:B------:R2:W-:Y:S03]  /*0410*/  @P0 STS.U8 [UR5], R2 ;  /* 0x00000002ff000988 */ /* 0x0005e60008000005 */
.L_x_5:
[----:B------:R-:W2:Y:S01]  /*0420*/  S2UR UR4, SR_CTAID.Z ;  /* 0x00000000000479c3 */ /* 0x000ea20000002700 */
[----:B------:R-:W5:Y:S01]  /*0430*/  LDCU UR5, c[0x0][0x370] ;  /* 0x00006e00ff0577ac */ /* 0x000f620008000800 */
[----:B------:R-:W-:Y:S01]  /*0440*/  ISETP.GE.U32.AND P0, PT, R36, 0x20, PT ;  /* 0x000000202400780c */ /* 0x000fe20003f06070 */
[----:B----4-:R-:W-:Y:S01]  /*0450*/  VIADD R4, R8, 0xffffffff ;  /* 0xffffffff08047836 */ /* 0x010fe20000000000 */
[C---:B------:R-:W-:Y:S01]  /*0460*/  ISETP.NE.U32.AND P3, PT, R36.reuse, RZ, PT ;  /* 0x000000ff2400720c */ /* 0x040fe20003f65070 */
[----:B------:R-:W2:Y:S02]  /*0470*/  LDCU UR6, c[0x0][0x374] ;  /* 0x00006e80ff0677ac */ /* 0x000ea40008000800 */
[----:B--2---:R-:W-:Y:S01]  /*0480*/  LEA R3, R36, UR8, 0x2 ;  /* 0x0000000824037c11 */ /* 0x004fe2000f8e10ff */
[----:B------:R-:W-:Y:S01]  /*0490*/  BSSY.RECONVERGENT B0, `(.L_x_6) ;  /* 0x0000015000007945 */ /* 0x000fe20003800200 */
[----:B------:R-:W5:Y:S01]  /*04a0*/  S2UR UR7, SR_CTAID.X ;  /* 0x00000000000779c3 */ /* 0x000f620000002500 */
[----:B------:R-:W2:Y:S01]  /*04b0*/  LDCU.64 UR20, c[0x0][0x3c0] ;  /* 0x00007800ff1477ac */ /* 0x000ea20008000a00 */
[----:B---3--:R-:W-:-:S04]  /*04c0*/  R2UR UR23, R5 ;  /* 0x00000000051772ca */ /* 0x008fc800000e0000 */
[----:B------:R3:W-:Y:S02]  /*04d0*/  @!P0 STS [R3], RZ ;  /* 0x000000ff03008388 */ /* 0x0007e40000000800 */
[----:B------:R-:W4:Y:S01]  /*04e0*/  LDC R2, c[0x0][0x398] ;  /* 0x0000e600ff027b82 */ /* 0x000f220000000800 */
[----:B------:R-:W-:Y:S01]  /*04f0*/  NOP ;  /* 0x0000000000007918 */ /* 0x000fe20000000000 */
[----:B------:R3:W-:Y:S01]  /*0500*/  @!P3 STS [UR8+0x20], R4 ;  /* 0x00002004ff00b988 */ /* 0x0007e20008000808 */
[----:B-----5:R-:W-:-:S04]  /*0510*/  UIMAD UR4, UR4, UR6, UR9 ;  /* 0x00000006040472a4 */ /* 0x020fc8000f8e0209 */
[----:B------:R-:W-:-:S04]  /*0520*/  UIMAD UR4, UR4, UR5, UR7 ;  /* 0x00000005040472a4 */ /* 0x000fc8000f8e0207 */
[----:B------:R-:W-:-:S04]  /*0530*/  UIMAD UR4, UR4, 0x180, URZ ;  /* 0x00000180040478a4 */ /* 0x000fc8000f8e02ff */
[----:B--2---:R-:W-:Y:S01]  /*0540*/  UIADD3 UR24, UP0, UPT, UR4, UR20, URZ ;  /* 0x0000001404187290 */ /* 0x004fe2000ff1e0ff */
[----:B----4-:R-:W-:-:S03]  /*0550*/  VIADD R2, R2, 0xffffffff ;  /* 0xffffffff02027836 */ /* 0x010fc60000000000 */
[----:B------:R-:W-:Y:S01]  /*0560*/  ULEA.HI.X.SX32 UR25, UR4, UR21, 0x1, UP0 ;  /* 0x0000001504197291 */ /* 0x000fe200080f0eff */
[----:B---3--:R-:W-:Y:S11]  /*0570*/  @P3 BRA `(.L_x_7) ;  /* 0x0000000000183947 */ /* 0x008ff60003800000 */
[----:B------:R-:W2:Y:S01]  /*0580*/  LDS R5, [UR8+0x8] ;  /* 0x00000808ff057984 */ /* 0x000ea20008000800 */
[----:B------:R-:W3:Y:S01]  /*0590*/  LDC.64 R10, c[0x0][0x380] ;  /* 0x0000e000ff0a7b82 */ /* 0x000ee20000000a00 */
[----:B------:R-:W-:Y:S02]  /*05a0*/  IMAD.MOV.U32 R6, RZ, RZ, 0x70 ;  /* 0x00000070ff067424 */ /* 0x000fe400078e00ff */
[----:B---3--:R3:W-:Y:S03]  /*05b0*/  STS.64 [UR8], R10 ;  /* 0x0000000aff007988 */ /* 0x0087e60008000a08 */
[----:B--2---:R-:W-:-:S05]  /*05c0*/  LOP3.LUT R5, R5, 0x10, R6, 0xd8, !PT ;  /* 0x0000001005057812 */ /* 0x004fca00078ed806 */
[----:B------:R3:W-:Y:S02]  /*05d0*/  STS [UR8+0x8], R5 ;  /* 0x00000805ff007988 */ /* 0x0007e40008000808 */
.L_x_7:
[----:B------:R-:W-:Y:S05]  /*05e0*/  BSYNC.RECONVERGENT B0 ;  /* 0x0000000000007941 */ /* 0x000fea0003800200 */
.L_x_6:
[----:B------:R-:W-:Y:S04]  /*05f0*/  BSSY.RECONVERGENT B0, `(.L_x_8) ;  /* 0x000000a000007945 */ /* 0x000fe80003800200 */
[----:B------:R-:W-:Y:S05]  /*0600*/  @P3 BRA `(.L_x_9) ;  /* 0x0000000000203947 */ /* 0x000fea0003800000 */
[----:B---3--:R-:W2:Y:S01]  /*0610*/  LDS R5, [UR8+0x34] ;  /* 0x00003408ff057984 */ /* 0x008ea20008000800 */
[----:B------:R-:W-:Y:S02]  /*0620*/  IMAD.MOV.U32 R6, RZ, RZ, 0x1f000000 ;  /* 0x1f000000ff067424 */ /* 0x000fe400078e00ff */
[----:B------:R-:W-:Y:S01]  /*0630*/  @!P3 IMAD.MOV.U32 R7, RZ, RZ, 0x3f ;  /* 0x0000003fff07b424 */ /* 0x000fe200078e00ff */
[----:B------:R-:W3:Y:S02]  /*0640*/  @!P3 LDS R10, [UR8+0x38] ;  /* 0x00003808ff0ab984 */ /* 0x000ee40008000800 */
[----:B--2---:R-:W-:Y:S02]  /*0650*/  LOP3.LUT R5, R5, 0xff000000, R6, 0xb8, !PT ;  /* 0xff00000005057812 */ /* 0x004fe400078eb806 */
[----:B---3--:R-:W-:-:S03]  /*0660*/  @!P3 LOP3.LUT R6, R10, 0xff, R7, 0xb8, !PT ;  /* 0x000000ff0a06b812 */ /* 0x008fc600078eb807 */
[----:B------:R2:W-:Y:S04]  /*0670*/  STS [UR8+0x34], R5 ;  /* 0x00003405ff007988 */ /* 0x0005e80008000808 */
[----:B------:R2:W-:Y:S02]  /*0680*/  @!P3 STS [UR8+0x38], R6 ;  /* 0x00003806ff00b988 */ /* 0x0005e40008000808 */
.L_x_9:
[----:B------:R-:W-:Y:S05]  /*0690*/  BSYNC.RECONVERGENT B0 ;  /* 0x0000000000007941 */ /* 0x000fea0003800200 */
.L_x_8:
[----:B------:R-:W-:Y:S04]  /*06a0*/  BSSY.RECONVERGENT B0, `(.L_x_10) ;  /* 0x000000a000007945 */ /* 0x000fe80003800200 */
[----:B------:R-:W-:Y:S05]  /*06b0*/  @P3 BRA `(.L_x_11) ;  /* 0x0000000000203947 */ /* 0x000fea0003800000 */
[----:B--23--:R-:W2:Y:S01]  /*06c0*/  LDS R5, [UR8+0x1c] ;  /* 0x00001c08ff057984 */ /* 0x00cea20008000800 */
[----:B------:R-:W3:Y:S03]  /*06d0*/  LDC.64 R6, c[0x0][0x3a8] ;  /* 0x0000ea00ff067b82 */ /* 0x000ee60000000a00 */
[----:B------:R4:W-:Y:S01]  /*06e0*/  STS [UR8+0x24], R2 ;  /* 0x00002402ff007988 */ /* 0x0009e20008000808 */
[--C-:B---3--:R-:W-:Y:S02]  /*06f0*/  SHF.R.U32.HI R10, RZ, 0x4, R7.reuse ;  /* 0x00000004ff0a7819 */ /* 0x108fe40000011607 */
[----:B------:R-:W-:-:S05]  /*0700*/  SHF.R.U64 R6, R6, 0x4, R7 ;  /* 0x0000000406067819 */ /* 0x000fca0000001207 */
[----:B------:R4:W-:Y:S01]  /*0710*/  STS [UR8+0xc], R6 ;  /* 0x00000c06ff007988 */ /* 0x0009e20008000808 */
[----:B--2---:R-:W-:-:S05]  /*0720*/  LOP3.LUT R5, R5, 0xf, R10, 0xb8, !PT ;  /* 0x0000000f05057812 */ /* 0x004fca00078eb80a */
[----:B------:R4:W-:Y:S02]  /*0730*/  STS [UR8+0x1c], R5 ;  /* 0x00001c05ff007988 */ /* 0x0009e40008000808 */
.L_x_11:
[----:B------:R-:W-:Y:S05]  /*0740*/  BSYNC.RECONVERGENT B0 ;  /* 0x0000000000007941 */ /* 0x000fea0003800200 */
.L_x_10:
[----:B------:R-:W-:Y:S04]  /*0750*/  BSSY.RECONVERGENT B1, `(.L_x_12) ;  /* 0x000001d000017945 */ /* 0x000fe80003800200 */
[----:B------:R-:W-:Y:S04]  /*0760*/  BSSY.RELIABLE B0, `(.L_x_13) ;  /* 0x0000018000007945 */ /* 0x000fe80003800100 */
[----:B------:R-:W-:Y:S05]  /*0770*/  @P3 BRA `(.L_x_14) ;  /* 0x00000000001c3947 */ /* 0x000fea0003800000 */
[----:B--234-:R-:W2:Y:S02]  /*0780*/  LDS R5, [UR8+0x34] ;  /* 0x00003408ff057984 */ /* 0x01cea40008000800 */
[----:B--2---:R-:W-:-:S05]  /*0790*/  LOP3.LUT R5, R5, 0x7, RZ, 0xb8, !PT ;  /* 0x0000000705057812 */ /* 0x004fca00078eb8ff */
[----:B------:R2:W-:Y:S01]  /*07a0*/  STS [UR8+0x34], R5 ;  /* 0x00003405ff007988 */ /* 0x0005e20008000808 */
[----:B------:R-:W-:Y:S05]  /*07b0*/  @P3 BRA `(.L_x_15) ;  /* 0x00000000001c3947 */ /* 0x000fea0003800000 */
[----:B--2---:R-:W2:Y:S02]  /*07c0*/  LDS R5, [UR8+0x34] ;  /* 0x00003408ff057984 */ /* 0x004ea40008000800 */
[----:B--2---:R-:W-:-:S05]  /*07d0*/  LOP3.LUT R5, R5, 0x38, RZ, 0xb8, !PT ;  /* 0x0000003805057812 */ /* 0x004fca00078eb8ff */
[----:B------:R5:W-:Y:S02]  /*07e0*/  STS [UR8+0x34], R5 ;  /* 0x00003405ff007988 */ /* 0x000be40008000808 */
.L_x_14:
[----:B------:R-:W-:Y:S05]  /*07f0*/  @P3 BRA `(.L_x_16) ;  /* 0x00000000001c3947 */ /* 0x000fea0003800000 */
[----:B--2345:R-:W2:Y:S02]  /*0800*/  LDS R5, [UR8+0x8] ;  /* 0x00000808ff057984 */ /* 0x03cea40008000800 */
[----:B--2---:R-:W-:-:S05]  /*0810*/  LOP3.LUT R5, R5, 0x780, RZ, 0xb8, !PT ;  /* 0x0000078005057812 */ /* 0x004fca00078eb8ff */
[----:B------:R3:W-:Y:S02]  /*0820*/  STS [UR8+0x8], R5 ;  /* 0x00000805ff007988 */ /* 0x0007e40008000808 */
.L_x_15:
[----:B------:R-:W-:Y:S05]  /*0830*/  @P3 BRA `(.L_x_17) ;  /* 0x0000000000283947 */ /* 0x000fea0003800000 */
[----:B--23--:R-:W2:Y:S02]  /*0840*/  LDS R5, [UR8+0x8] ;  /* 0x00000808ff057984 */ /* 0x00cea40008000800 */
[----:B--2---:R-:W-:-:S05]  /*0850*/  LOP3.LUT R5, R5, 0x1800, RZ, 0xb8, !PT ;  /* 0x0000180005057812 */ /* 0x004fca00078eb8ff */
[----:B------:R2:W-:Y:S02]  /*0860*/  STS [UR8+0x8], R5 ;  /* 0x00000805ff007988 */ /* 0x0005e40008000808 */
.L_x_16:
[----:B------:R-:W-:Y:S05]  /*0870*/  @P3 BREAK.RELIABLE B0 ;  /* 0x0000000000003942 */ /* 0x000fea0003800100 */
[----:B------:R-:W-:Y:S05]  /*0880*/  @P3 BRA `(.L_x_18) ;  /* 0x0000000000243947 */ /* 0x000fea0003800000 */
[----:B--2-4-:R-:W2:Y:S01]  /*0890*/  LDS R6, [UR8+0x8] ;  /* 0x00000808ff067984 */ /* 0x014ea20008000800 */
[----:B---3-5:R-:W-:-:S05]  /*08a0*/  IMAD.MOV.U32 R5, RZ, RZ, 0x6000 ;  /* 0x00006000ff057424 */ /* 0x028fca00078e00ff */
[----:B--2---:R-:W-:-:S04]  /*08b0*/  LOP3.LUT R5, R6, 0x2000, R5, 0xd8, !PT ;  /* 0x0000200006057812 */ /* 0x004fc800078ed805 */
[----:B------:R-:W-:-:S05]  /*08c0*/  LOP3.LUT R5, R5, 0x400000, RZ, 0xb8, !PT ;  /* 0x0040000005057812 */ /* 0x000fca00078eb8ff */
[----:B------:R4:W-:Y:S02]  /*08d0*/  STS [UR8+0x8], R5 ;  /* 0x00000805ff007988 */ /* 0x0009e40008000808 */
.L_x_17:
[----:B------:R-:W-:Y:S05]  /*08e0*/  BSYNC.RELIABLE B0 ;  /* 0x0000000000007941 */ /* 0x000fea0003800100 */
.L_x_13:
[----:B--234-:R-:W2:Y:S02]  /*08f0*/  @!P3 LDS R5, [UR8+0x8] ;  /* 0x00000808ff05b984 */ /* 0x01cea40008000800 */
[----:B--2---:R-:W-:-:S05]  /*0900*/  @!P3 LOP3.LUT R5, R5, 0x8000, RZ, 0xb8, !PT ;  /* 0x000080000505b812 */ /* 0x004fca00078eb8ff */
[----:B------:R2:W-:Y:S02]  /*0910*/  @!P3 STS [UR8+0x8], R5 ;  /* 0x00000805ff00b988 */ /* 0x0005e40008000808 */
.L_x_18:
[----:B------:R-:W-:Y:S05]  /*0920*/  BSYNC.RECONVERGENT B1 ;  /* 0x0000000000017941 */ /* 0x000fea0003800200 */
.L_x_12:
[----:B------:R-:W-:Y:S05]  /*0930*/  WARPSYNC.ALL ;  /* 0x0000000000007948 */ /* 0x000fea0003800000 */
[----:B------:R-:W-:Y:S01]  /*0940*/  NOP ;  /* 0x0000000000007918 */ /* 0x000fe20000000000 */
[----:B------:R-:W-:Y:S05]  /*0950*/  @P0 BRA `(.L_x_19) ;  /* 0x0000000000300947 */ /* 0x000fea0003800000 */
[----:B--2345:R-:W2:Y:S01]  /*0960*/  S2R R5, SR_LANEID ;  /* 0x0000000000057919 */ /* 0x03cea20000000000 */
[----:B------:R-:W-:Y:S05]  /*0970*/  WARPSYNC.ALL ;  /* 0x0000000000007948 */ /* 0x000fea0003800000 */
[----:B------:R-:W-:Y:S01]  /*0980*/  NOP ;  /* 0x0000000000007918 */ /* 0x000fe20000000000 */
[----:B--2---:R-:W-:-:S05]  /*0990*/  IMAD.SHL.U32 R5, R5, 0x4, RZ ;  /* 0x0000000405057824 */ /* 0x004fca00078e00ff */
[----:B------:R-:W2:Y:S01]  /*09a0*/  LDS R9, [R5+UR8] ;  /* 0x0000000805097984 */ /* 0x000ea20008000800 */
[----:B------:R-:W-:-:S05]  /*09b0*/  IADD3 R6, P1, PT, R5, UR24, RZ ;  /* 0x0000001805067c10 */ /* 0x000fca000ff3e0ff */
[----:B------:R-:W-:-:S05]  /*09c0*/  IMAD.X R7, RZ, RZ, UR25, P1 ;  /* 0x00000019ff077e24 */ /* 0x000fca00088e06ff */
[----:B--2---:R2:W3:Y:S01]  /*09d0*/  ATOMG.E.EXCH.STRONG.GPU PT, RZ, [R6], R9 ;  /* 0x0000000906ff73a8 */ /* 0x0044e200041ee100 */
[----:B------:R-:W-:-:S04]  /*09e0*/  DEPBAR {5,4,3,2,1,0} ;  /* 0x0000003f0000791a */ /* 0x000fc80000000000 */
[----:B------:R-:W4:Y:S02]  /*09f0*/  CCTL.E.C.LDCU.IV.DEEP [UR24] ;  /* 0x0000000018007540 */ /* 0x000f240009c08000 */
[----:B----4-:R2:W-:Y:S01]  /*0a00*/  UTMACCTL.IV [UR24] ;  /* 0x00000000180079b9 */ /* 0x0105e20008000000 */
[----:B------:R-:W-:Y:S01]  /*0a10*/  NOP ;  /* 0x0000000000007918 */ /* 0x000fe20000000000 */
.L_x_19:
[----:B------:R-:W-:Y:S05]  /*0a20*/  @P0 BRA `(.L_x_20) ;  /* 0x00000000000c0947 */ /* 0x000fea0003800000 */
[----:B------:R0:W-:Y:S01]  /*0a30*/  UTMACMDFLUSH ;  /* 0x00000000000079b7 */ /* 0x0001e20000000000 */
[----:B------:R-:W-:Y:S05]  /*0a40*/  @P0 BRA `(.L_x_20) ;  /* 0x0000000000040947 */ /* 0x000fea0003800000 */
[----:B------:R-:W-:-:S04]  /*0a50*/  DEPBAR.LE SB0, 0x0 ;  /* 0x000080000000791a */ /* 0x000fc80000000000 */
.L_x_20:
[----:B------:R-:W-:Y:S05]  /*0a60*/  WARPSYNC.ALL ;  /* 0x0000000000007948 */ /* 0x000fea0003800000 */
[----:B------:R-:W-:Y:S01]  /*0a70*/  NOP ;  /* 0x0000000000007918 */ /* 0x000fe20000000000 */
[----:B---3--:R-:W-:Y:S06]  /*0a80*/  BAR.SYNC.DEFER_BLOCKING 0x0 ;  /* 0x0000000000007b1d */ /* 0x008fec0000010000 */
[----:B------:R-:W-:Y:S02]  /*0a90*/  BSSY.RECONVERGENT B1, `(.L_x_21) ;  /* 0x000000b000017945 */ /* 0x000fe40003800200 */
[----:B------:R-:W-:Y:S06]  /*0aa0*/  BAR.SYNC.DEFER_BLOCKING 0x0 ;  /* 0x0000000000007b1d */ /* 0x000fec0000010000 */
[----:B------:R3:W-:Y:S01]  /*0ab0*/  @!P0 STS [R3], RZ ;  /* 0x000000ff03008388 */ /* 0x0007e20000000800 */
[----:B------:R-:W-:Y:S01]  /*0ac0*/  NOP ;  /* 0x0000000000007918 */ /* 0x000fe20000000000 */
[----:B------:R-:W-:Y:S05]  /*0ad0*/  @P3 BRA `(.L_x_22) ;  /* 0x0000000000183947 */ /* 0x000fea0003800000 */
[----:B--2-45:R-:W2:Y:S01]  /*0ae0*/  LDS R5, [UR8+0x8] ;  /* 0x00000808ff057984 */ /* 0x034ea20008000800 */
[----:B------:R-:W4:Y:S01]  /*0af0*/  LDC.64 R10, c[0x0][0x388] ;  /* 0x0000e200ff0a7b82 */ /* 0x000f220000000a00 */
[----:B------:R-:W-:Y:S02]  /*0b00*/  IMAD.MOV.U32 R6, RZ, RZ, 0x70 ;  /* 0x00000070ff067424 */ /* 0x000fe400078e00ff */
[----:B----4-:R4:W-:Y:S03]  /*0b10*/  STS.64 [UR8], R10 ;  /* 0x0000000aff007988 */ /* 0x0109e60008000a08 */
[----:B--2---:R-:W-:-:S05]  /*0b20*/  LOP3.LUT R5, R5, 0x10, R6, 0xd8, !PT ;  /* 0x0000001005057812 */ /* 0x004fca00078ed806 */
[----:B------:R4:W-:Y:S02]  /*0b30*/  STS [UR8+0x8], R5 ;  /* 0x00000805ff007988 */ /* 0x0009e40008000808 */
.L_x_22:
[----:B--2---:R-:W-:Y:S05]  /*0b40*/  BSYNC.RECONVERGENT B1 ;  /* 0x0000000000017941 */ /* 0x004fea0003800200 */
.L_x_21:
[----:B------:R-:W-:Y:S04]  /*0b50*/  BSSY.RECONVERGENT B2, `(.L_x_23) ;  /* 0x000000f000027945 */ /* 0x000fe80003800200 */
[----:B------:R-:W-:Y:S04]  /*0b60*/  BSSY.RELIABLE B1, `(.L_x_24) ;  /* 0x000000c000017945 */ /* 0x000fe80003800100 */
[----:B------:R-:W-:Y:S05]  /*0b70*/  @P3 BRA `(.L_x_25) ;  /* 0x0000000000283947 */ /* 0x000fea0003800000 */
[----:B----45:R-:W2:Y:S01]  /*0b80*/  LDS R5, [UR8+0x34] ;  /* 0x00003408ff057984 */ /* 0x030ea20008000800 */
[----:B------:R-:W-:Y:S01]  /*0b90*/  IMAD.MOV.U32 R6, RZ, RZ, 0x1f000000 ;  /* 0x1f000000ff067424 */ /* 0x000fe200078e00ff */
[----:B------:R-:W-:Y:S05]  /*0ba0*/  @P3 BREAK.RELIABLE B1 ;  /* 0x0000000000013942 */ /* 0x000fea0003800100 */
[----:B--2---:R-:W-:-:S05]  /*0bb0*/  LOP3.LUT R5, R5, 0xff000000, R6, 0xb8, !PT ;  /* 0xff00000005057812 */ /* 0x004fca00078eb806 */
[----:B------:R2:W-:Y:S01]  /*0bc0*/  STS [UR8+0x34], R5 ;  /* 0x00003405ff007988 */ /* 0x0005e20008000808 */
[----:B------:R-:W-:Y:S05]  /*0bd0*/  @P3 BRA `(.L_x_26) ;  /* 0x0000000000183947 */ /* 0x000fea0003800000 */
[----:B--2---:R-:W2:Y:S01]  /*0be0*/  LDS R5, [UR8+0x38] ;  /* 0x00003808ff057984 */ /* 0x004ea20008000800 */
[----:B------:R-:W-:-:S05]  /*0bf0*/  IMAD.MOV.U32 R6, RZ, RZ, 0x3f ;  /* 0x0000003fff067424 */ /* 0x000fca00078e00ff */
[----:B--2---:R-:W-:-:S05]  /*0c00*/  LOP3.LUT R5, R5, 0xff, R6, 0xb8, !PT ;  /* 0x000000ff05057812 */ /* 0x004fca00078eb806 */
[----:B------:R2:W-:Y:S02]  /*0c10*/  STS [UR8+0x38], R5 ;  /* 0x00003805ff007988 */ /* 0x0005e40008000808 */
.L_x_25:
[----:B------:R-:W-:Y:S05]  /*0c20*/  BSYNC.RELIABLE B1 ;  /* 0x0000000000017941 */ /* 0x000fea0003800100 */
.L_x_24:
[----:B------:R2:W-:Y:S02]  /*0c30*/  @!P3 STS [UR8+0x20], R4 ;  /* 0x00002004ff00b988 */ /* 0x0005e40008000808 */
.L_x_26:
[----:B------:R-:W-:Y:S05]  /*0c40*/  BSYNC.RECONVERGENT B2 ;  /* 0x0000000000027941 */ /* 0x000fea0003800200 */
.L_x_23:
[----:B------:R-:W-:Y:S05]  /*0c50*/  WARPSYNC.ALL ;  /* 0x0000000000007948 */ /* 0x000fea0003800000 */
[----:B------:R-:W-:Y:S01]  /*0c60*/  NOP ;  /* 0x0000000000007918 */ /* 0x000fe20000000000 */
[----:B----4-:R-:W4:Y:S01]  /*0c70*/  LDC R6, c[0x0][0x39c] ;  /* 0x0000e700ff067b82 */ /* 0x010f220000000800 */
[----:B------:R-:W-:Y:S01]  /*0c80*/  BSSY.RECONVERGENT B2, `(.L_x_27) ;  /* 0x000000b000027945 */ /* 0x000fe20003800200 */
[----:B----4-:R-:W-:-:S03]  /*0c90*/  VIADD R6, R6, 0xffffffff ;  /* 0xffffffff06067836 */ /* 0x010fc60000000000 */
[----:B------:R-:W-:Y:S05]  /*0ca0*/  @P3 BRA `(.L_x_28) ;  /* 0x0000000000203947 */ /* 0x000fea0003800000 */
[----:B--2---:R-:W2:Y:S01]  /*0cb0*/  LDS R4, [UR8+0x1c] ;  /* 0x00001c08ff047984 */ /* 0x004ea20008000800 */
[----:B------:R-:W4:Y:S03]  /*0cc0*/  LDC.64 R10, c[0x0][0x3b0] ;  /* 0x0000ec00ff0a7b82 */ /* 0x000f260000000a00 */
[----:B------:R3:W-:Y:S01]  /*0cd0*/  STS [UR8+0x24], R6 ;  /* 0x00002406ff007988 */ /* 0x0007e20008000808 */
[--C-:B----4-:R-:W-:Y:S02]  /*0ce0*/  SHF.R.U32.HI R7, RZ, 0x4, R11.reuse ;  /* 0x00000004ff077819 */ /* 0x110fe4000001160b */
[----:B-----5:R-:W-:-:S05]  /*0cf0*/  SHF.R.U64 R5, R10, 0x4, R11 ;  /* 0x000000040a057819 */ /* 0x020fca000000120b */
[----:B------:R3:W-:Y:S01]  /*0d00*/  STS [UR8+0xc], R5 ;  /* 0x00000c05ff007988 */ /* 0x0007e20008000808 */
[----:B--2---:R-:W-:-:S05]  /*0d10*/  LOP3.LUT R4, R4, 0xf, R7, 0xb8, !PT ;  /* 0x0000000f04047812 */ /* 0x004fca00078eb807 */
[----:B------:R3:W-:Y:S02]  /*0d20*/  STS [UR8+0x1c], R4 ;  /* 0x00001c04ff007988 */ /* 0x0007e40008000808 */
.L_x_28:
[----:B------:R-:W-:Y:S05]  /*0d30*/  BSYNC.RECONVERGENT B2 ;  /* 0x0000000000027941 */ /* 0x000fea0003800200 */
.L_x_27:
[----:B------:R-:W-:Y:S04]  /*0d40*/  BSSY.RECONVERGENT B3, `(.L_x_29) ;  /* 0x000001d000037945 */ /* 0x000fe80003800200 */
[----:B------:R-:W-:Y:S04]  /*0d50*/  BSSY.RELIABLE B2, `(.L_x_30) ;  /* 0x0000018000027945 */ /* 0x000fe80003800100 */
[----:B------:R-:W-:Y:S05]  /*0d60*/  @P3 BRA `(.L_x_31) ;  /* 0x00000000001c3947 */ /* 0x000fea0003800000 */
[----:B--23--:R-:W2:Y:S02]  /*0d70*/  LDS R4, [UR8+0x34] ;  /* 0x00003408ff047984 */ /* 0x00cea40008000800 */
[----:B--2---:R-:W-:-:S05]  /*0d80*/  LOP3.LUT R4, R4, 0x7, RZ, 0xb8, !PT ;  /* 0x0000000704047812 */ /* 0x004fca00078eb8ff */
[----:B------:R2:W-:Y:S01]  /*0d90*/  STS [UR8+0x34], R4 ;  /* 0x00003404ff007988 */ /* 0x0005e20008000808 */
[----:B------:R-:W-:Y:S05]  /*0da0*/  @P3 BRA `(.L_x_32) ;  /* 0x00000000001c3947 */ /* 0x000fea0003800000 */
[----:B--2---:R-:W2:Y:S02]  /*0db0*/  LDS R4, [UR8+0x34] ;  /* 0x00003408ff047984 */ /* 0x004ea40008000800 */
[----:B--2---:R-:W-:-:S05]  /*0dc0*/  LOP3.LUT R4, R4, 0x38, RZ, 0xb8, !PT ;  /* 0x0000003804047812 */ /* 0x004fca00078eb8ff */
[----:B------:R4:W-:Y:S02]  /*0dd0*/  STS [UR8+0x34], R4 ;  /* 0x00003404ff007988 */ /* 0x0009e40008000808 */
.L_x_31:
[----:B------:R-:W-:Y:S05]  /*0de0*/  @P3 BRA `(.L_x_33) ;  /* 0x00000000001c3947 */ /* 0x000fea0003800000 */
[----:B--234-:R-:W2:Y:S02]  /*0df0*/  LDS R4, [UR8+0x8] ;  /* 0x00000808ff047984 */ /* 0x01cea40008000800 */
[----:B--2---:R-:W-:-:S05]  /*0e00*/  LOP3.LUT R4, R4, 0x780, RZ, 0xb8, !PT ;  /* 0x0000078004047812 */ /* 0x004fca00078eb8ff */
[----:B------:R3:W-:Y:S02]  /*0e10*/  STS [UR8+0x8], R4 ;  /* 0x00000804ff007988 */ /* 0x0007e40008000808 */
.L_x_32:
[----:B------:R-:W-:Y:S05]  /*0e20*/  @P3 BRA `(.L_x_34) ;  /* 0x0000000000283947 */ /* 0x000fea0003800000 */
[----:B--23--:R-:W2:Y:S02]  /*0e30*/  LDS R4, [UR8+0x8] ;  /* 0x00000808ff047984 */ /* 0x00cea40008000800 */
[----:B--2---:R-:W-:-:S05]  /*0e40*/  LOP3.LUT R4, R4, 0x1800, RZ, 0xb8, !PT ;  /* 0x0000180004047812 */ /* 0x004fca00078eb8ff */
[----:B------:R2:W-:Y:S02]  /*0e50*/  STS [UR8+0x8], R4 ;  /* 0x00000804ff007988 */ /* 0x0005e40008000808 */
.L_x_33:
[----:B------:R-:W-:Y:S05]  /*0e60*/  @P3 BREAK.RELIABLE B2 ;  /* 0x0000000000023942 */ /* 0x000fea0003800100 */
[----:B------:R-:W-:Y:S05]  /*0e70*/  @P3 BRA `(.L_x_35) ;  /* 0x0000000000243947 */ /* 0x000fea0003800000 */
[----:B--234-:R-:W2:Y:S01]  /*0e80*/  LDS R4, [UR8+0x8] ;  /* 0x00000808ff047984 */ /* 0x01cea20008000800 */
[----:B-----5:R-:W-:-:S05]  /*0e90*/  IMAD.MOV.U32 R5, RZ, RZ, 0x6000 ;  /* 0x00006000ff057424 */ /* 0x020fca00078e00ff */
[----:B--2---:R-:W-:-:S04]  /*0ea0*/  LOP3.LUT R4, R4, 0x2000, R5, 0xd8, !PT ;  /* 0x0000200004047812 */ /* 0x004fc800078ed805 */
[----:B------:R-:W-:-:S05]  /*0eb0*/  LOP3.LUT R4, R4, 0x400000, RZ, 0xb8, !PT ;  /* 0x0040000004047812 */ /* 0x000fca00078eb8ff */
[----:B------:R4:W-:Y:S02]  /*0ec0*/  STS [UR8+0x8], R4 ;  /* 0x00000804ff007988 */ /* 0x0009e40008000808 */
.L_x_34:
[----:B------:R-:W-:Y:S05]  /*0ed0*/  BSYNC.RELIABLE B2 ;  /* 0x0000000000027941 */ /* 0x000fea0003800100 */
.L_x_30:
[----:B--234-:R-:W2:Y:S02]  /*0ee0*/  @!P3 LDS R4, [UR8+0x8] ;  /* 0x00000808ff04b984 */ /* 0x01cea40008000800 */
[----:B--2---:R-:W-:-:S05]  /*0ef0*/  @!P3 LOP3.LUT R4, R4, 0x8000, RZ, 0xb8, !PT ;  /* 0x000080000404b812 */ /* 0x004fca00078eb8ff */
[----:B------:R2:W-:Y:S02]  /*0f00*/  @!P3 STS [UR8+0x8], R4 ;  /* 0x00000804ff00b988 */ /* 0x0005e40008000808 */
.L_x_35:
[----:B------:R-:W-:Y:S05]  /*0f10*/  BSYNC.RECONVERGENT B3 ;  /* 0x0000000000037941 */ /* 0x000fea0003800200 */
.L_x_29:
[----:B------:R-:W-:Y:S05]  /*0f20*/  WARPSYNC.ALL ;  /* 0x0000000000007948 */ /* 0x000fea0003800000 */
[----:B------:R-:W-:Y:S01]  /*0f30*/  NOP ;  /* 0x0000000000007918 */ /* 0x000fe20000000000 */
[----:B------:R-:W-:-:S04]  /*0f40*/  UIADD3 UR5, UPT, UPT, UR4, 0x80, URZ ;  /* 0x0000008004057890 */ /* 0x000fc8000fffe0ff */
[----:B------:R-:W-:-:S04]  /*0f50*/  UIADD3 UR26, UP0, UPT, UR5, UR20, URZ ;  /* 0x00000014051a7290 */ /* 0x000fc8000ff1e0ff */
[----:B------:R-:W-:Y:S01]  /*0f60*/  ULEA.HI.X.SX32 UR27, UR5, UR21, 0x1, UP0 ;  /* 0x00000015051b7291 */ /* 0x000fe200080f0eff */
[----:B------:R-:W-:Y:S11]  /*0f70*/  @P0 BRA `(.L_x_36) ;  /* 0x0000000000300947 */ /* 0x000ff60003800000 */
[----:B--234-:R-:W2:Y:S01]  /*0f80*/  S2R R4, SR_LANEID ;  /* 0x0000000000047919 */ /* 0x01cea20000000000 */
[----:B------:R-:W-:Y:S05]  /*0f90*/  WARPSYNC.ALL ;  /* 0x0000000000007948 */ /* 0x000fea0003800000 */
[----:B------:R-:W-:Y:S01]  /*0fa0*/  NOP ;  /* 0x0000000000007918 */ /* 0x000fe20000000000 */
[----:B--2---:R-:W-:-:S05]  /*0fb0*/  IMAD.SHL.U32 R9, R4, 0x4, RZ ;  /* 0x0000000404097824 */ /* 0x004fca00078e00ff */
[----:B------:R-:W2:Y:S01]  /*0fc0*/  LDS R7, [R9+UR8] ;  /* 0x0000000809077984 */ /* 0x000ea20008000800 */
[----:B------:R-:W-:-:S05]  /*0fd0*/  IADD3 R4, P1, PT, R9, UR26, RZ ;  /* 0x0000001a09047c10 */ /* 0x000fca000ff3e0ff */
[----:B-----5:R-:W-:-:S05]  /*0fe0*/  IMAD.X R5, RZ, RZ, UR27, P1 ;  /* 0x0000001bff057e24 */ /* 0x020fca00088e06ff */
[----:B--2---:R2:W3:Y:S01]  /*0ff0*/  ATOMG.E.EXCH.STRONG.GPU PT, RZ, [R4], R7 ;  /* 0x0000000704ff73a8 */ /* 0x0044e200041ee100 */
[----:B------:R-:W-:-:S04]  /*1000*/  DEPBAR {5,4,3,2,1,0} ;  /* 0x0000003f0000791a */ /* 0x000fc80000000000 */
[----:B------:R-:W4:Y:S02]  /*1010*/  CCTL.E.C.LDCU.IV.DEEP [UR26] ;  /* 0x000000001a007540 */ /* 0x000f240009c08000 */
[----:B----4-:R2:W-:Y:S01]  /*1020*/  UTMACCTL.IV [UR26] ;  /* 0x000000001a0079b9 */ /* 0x0105e20008000000 */
[----:B------:R-:W-:Y:S01]  /*1030*/  NOP ;  /* 0x0000000000007918 */ /* 0x000fe20000000000 */
.L_x_36:
[----:B------:R-:W-:Y:S05]  /*1040*/  @P0 BRA `(.L_x_37) ;  /* 0x00000000000c0947 */ /* 0x000fea0003800000 */
[----:B------:R0:W-:Y:S01]  /*1050*/  UTMACMDFLUSH ;  /* 0x00000000000079b7 */ /* 0x0001e20000000000 */
[----:B------:R-:W-:Y:S05]  /*1060*/  @P0 BRA `(.L_x_37) ;  /* 0x0000000000040947 */ /* 0x000fea0003800000 */
[----:B------:R-:W-:-:S04]  /*1070*/  DEPBAR.LE SB0, 0x0 ;  /* 0x000080000000791a */ /* 0x000fc80000000000 */
.L_x_37:
        /* <DEDUP_REMOVED lines=8> */
[----:B---3--:R-:W3:Y:S01]  /*1100*/  LDS R3, [UR8+0x8] ;  /* 0x00000808ff037984 */ /* 0x008ee20008000800 */
[----:B------:R-:W2:Y:S02]  /*1110*/  LDC.64 R10, c[0x0][0x390] ;  /* 0x0000e400ff0a7b82 */ /* 0x000ea40000000a00 */
[----:B--2-4-:R-:W-:Y:S01]  /*1120*/  IMAD.MOV.U32 R4, RZ, RZ, 0x70 ;  /* 0x00000070ff047424 */ /* 0x014fe200078e00ff */
[----:B------:R2:W-:Y:S04]  /*1130*/  STS.64 [UR8], R10 ;  /* 0x0000000aff007988 */ /* 0x0005e80008000a08 */
[----:B---3--:R-:W-:-:S05]  /*1140*/  LOP3.LUT R3, R3, 0x10, R4, 0xd8, !PT ;  /* 0x0000001003037812 */ /* 0x008fca00078ed804 */
[----:B------:R2:W-:Y:S02]  /*1150*/  STS [UR8+0x8], R3 ;  /* 0x00000803ff007988 */ /* 0x0005e40008000808 */
.L_x_39:
[----:B--2---:R-:W-:Y:S05]  /*1160*/  BSYNC.RECONVERGENT B3 ;  /* 0x0000000000037941 */ /* 0x004fea0003800200 */
.L_x_38:
[----:B------:R-:W-:Y:S04]  /*1170*/  BSSY.RECONVERGENT B4, `(.L_x_40) ;  /* 0x0000033000047945 */ /* 0x000fe80003800200 */
[----:B------:R-:W-:Y:S04]  /*1180*/  BSSY.RELIABLE B3, `(.L_x_41) ;  /* 0x000002e000037945 */ /* 0x000fe80003800100 */
[----:B------:R-:W-:Y:S05]  /*1190*/  @P3 BRA `(.L_x_42) ;  /* 0x0000000000243947 */ /* 0x000fea0003800000 */
[----:B---3--:R-:W2:Y:S01]  /*11a0*/  LDS R3, [UR8+0x34] ;  /* 0x00003408ff037984 */ /* 0x008ea20008000800 */
[----:B----4-:R-:W-:-:S05]  /*11b0*/  IMAD.MOV.U32 R4, RZ, RZ, 0x3f000000 ;  /* 0x3f000000ff047424 */ /* 0x010fca00078e00ff */
[----:B--2---:R-:W-:-:S05]  /*11c0*/  LOP3.LUT R3, R3, 0xff000000, R4, 0xb8, !PT ;  /* 0xff00000003037812 */ /* 0x004fca00078eb804 */
[----:B------:R2:W-:Y:S01]  /*11d0*/  STS [UR8+0x34], R3 ;  /* 0x00003403ff007988 */ /* 0x0005e20008000808 */
[----:B------:R-:W-:Y:S05]  /*11e0*/  @P3 BRA `(.L_x_43) ;  /* 0x0000000000183947 */ /* 0x000fea0003800000 */
[----:B--2---:R-:W2:Y:S01]  /*11f0*/  LDS R3, [UR8+0x38] ;  /* 0x00003808ff037984 */ /* 0x004ea20008000800 */
[----:B------:R-:W-:-:S05]  /*1200*/  IMAD.MOV.U32 R4, RZ, RZ, 0x3f ;  /* 0x0000003fff047424 */ /* 0x000fca00078e00ff */
[----:B--2---:R-:W-:-:S05]  /*1210*/  LOP3.LUT R3, R3, 0xff, R4, 0xb8, !PT ;  /* 0x000000ff03037812 */ /* 0x004fca00078eb804 */
[----:B------:R2:W-:Y:S02]  /*1220*/  STS [UR8+0x38], R3 ;  /* 0x00003803ff007988 */ /* 0x0005e40008000808 */
.L_x_42:
[----:B------:R-:W-:Y:S05]  /*1230*/  @P3 BRA `(.L_x_44) ;  /* 0x00000000000c3947 */ /* 0x000fea0003800000 */
[----:B------:R2:W-:Y:S02]  /*1240*/  STS [UR8+0x20], R6 ;  /* 0x00002006ff007988 */ /* 0x0005e40008000808 */
.L_x_43:
[----:B------:R-:W-:Y:S05]  /*1250*/  @P3 BRA `(.L_x_45) ;  /* 0x0000000000243947 */ /* 0x000fea0003800000 */
[----:B------:R2:W-:Y:S02]  /*1260*/  STS [UR8+0x24], R2 ;  /* 0x00002402ff007988 */ /* 0x0005e40008000808 */
.L_x_44:
[----:B------:R-:W-:Y:S05]  /*1270*/  @P3 BRA `(.L_x_46) ;  /* 0x00000000002c3947 */ /* 0x000fea0003800000 */
[----:B--2---:R-:W2:Y:S01]  /*1280*/  LDS R2, [UR8+0x1c] ;  /* 0x00001c08ff027984 */ /* 0x004ea20008000800 */
[----:B------:R-:W3:Y:S02]  /*1290*/  LDC.64 R6, c[0x0][0x3b8] ;  /* 0x0000ee00ff067b82 */ /* 0x000ee40000000a00 */
[--C-:B---3-5:R-:W-:Y:S02]  /*12a0*/  SHF.R.U32.HI R5, RZ, 0x4, R7.reuse ;  /* 0x00000004ff057819 */ /* 0x128fe40000011607 */
[----:B------:R-:W-:-:S05]  /*12b0*/  SHF.R.U64 R3, R6, 0x4, R7 ;  /* 0x0000000406037819 */ /* 0x000fca0000001207 */
[----:B------:R3:W-:Y:S01]  /*12c0*/  STS [UR8+0xc], R3 ;  /* 0x00000c03ff007988 */ /* 0x0007e20008000808 */
[----:B--2---:R-:W-:-:S05]  /*12d0*/  LOP3.LUT R2, R2, 0xf, R5, 0xb8, !PT ;  /* 0x0000000f02027812 */ /* 0x004fca00078eb805 */
[----:B------:R3:W-:Y:S02]  /*12e0*/  STS [UR8+0x1c], R2 ;  /* 0x00001c02ff007988 */ /* 0x0007e40008000808 */
.L_x_45:
[----:B------:R-:W-:Y:S05]  /*12f0*/  @P3 BRA `(.L_x_47) ;  /* 0x00000000001c3947 */ /* 0x000fea0003800000 */
[----:B---3--:R-:W3:Y:S02]  /*1300*/  LDS R2, [UR8+0x34] ;  /* 0x00003408ff027984 */ /* 0x008ee40008000800 */
[----:B---3--:R-:W-:-:S05]  /*1310*/  LOP3.LUT R2, R2, 0x7, RZ, 0xb8, !PT ;  /* 0x0000000702027812 */ /* 0x008fca00078eb8ff */
[----:B------:R3:W-:Y:S02]  /*1320*/  STS [UR8+0x34], R2 ;  /* 0x00003402ff007988 */ /* 0x0007e40008000808 */
.L_x_46:
[----:B------:R-:W-:Y:S05]  /*1330*/  @P3 BRA `(.L_x_48) ;  /* 0x00000000001c3947 */ /* 0x000fea0003800000 */
[----:B--23--:R-:W2:Y:S02]  /*1340*/  LDS R2, [UR8+0x34] ;  /* 0x00003408ff027984 */ /* 0x00cea40008000800 */
[----:B--2---:R-:W-:-:S05]  /*1350*/  LOP3.LUT R2, R2, 0x38, RZ, 0xb8, !PT ;  /* 0x0000003802027812 */ /* 0x004fca00078eb8ff */
[----:B------:R2:W-:Y:S02]  /*1360*/  STS [UR8+0x34], R2 ;  /* 0x00003402ff007988 */ /* 0x0005e40008000808 */
.L_x_47:
[----:B------:R-:W-:Y:S05]  /*1370*/  @P3 BRA `(.L_x_49) ;  /* 0x00000000001c3947 */ /* 0x000fea0003800000 */
[----:B--23--:R-:W2:Y:S02]  /*1380*/  LDS R2, [UR8+0x8] ;  /* 0x00000808ff027984 */ /* 0x00cea40008000800 */
[----:B--2---:R-:W-:-:S05]  /*1390*/  LOP3.LUT R2, R2, 0x780, RZ, 0xb8, !PT ;  /* 0x0000078002027812 */ /* 0x004fca00078eb8ff */
[----:B------:R2:W-:Y:S02]  /*13a0*/  STS [UR8+0x8], R2 ;  /* 0x00000802ff007988 */ /* 0x0005e40008000808 */
.L_x_48:
[----:B------:R-:W-:Y:S05]  /*13b0*/  @P3 BRA `(.L_x_50) ;  /* 0x0000000000283947 */ /* 0x000fea0003800000 */
[----:B--23--:R-:W2:Y:S02]  /*13c0*/  LDS R2, [UR8+0x8] ;  /* 0x00000808ff027984 */ /* 0x00cea40008000800 */
[----:B--2---:R-:W-:-:S05]  /*13d0*/  LOP3.LUT R2, R2, 0x1800, RZ, 0xb8, !PT ;  /* 0x0000180002027812 */ /* 0x004fca00078eb8ff */
[----:B------:R2:W-:Y:S02]  /*13e0*/  STS [UR8+0x8], R2 ;  /* 0x00000802ff007988 */ /* 0x0005e40008000808 */
.L_x_49:
[----:B------:R-:W-:Y:S05]  /*13f0*/  @P3 BREAK.RELIABLE B3 ;  /* 0x0000000000033942 */ /* 0x000fea0003800100 */
[----:B------:R-:W-:Y:S05]  /*1400*/  @P3 BRA `(.L_x_51) ;  /* 0x0000000000243947 */ /* 0x000fea0003800000 */
[----:B--23--:R-:W2:Y:S01]  /*1410*/  LDS R2, [UR8+0x8] ;  /* 0x00000808ff027984 */ /* 0x00cea20008000800 */
[----:B------:R-:W-:-:S05]  /*1420*/  IMAD.MOV.U32 R3, RZ, RZ, 0x6000 ;  /* 0x00006000ff037424 */ /* 0x000fca00078e00ff */
[----:B--2---:R-:W-:-:S04]  /*1430*/  LOP3.LUT R2, R2, 0x4000, R3, 0xd8, !PT ;  /* 0x0000400002027812 */ /* 0x004fc800078ed803 */
[----:B------:R-:W-:-:S05]  /*1440*/  LOP3.LUT R2, R2, 0x400000, RZ, 0xb8, !PT ;  /* 0x0040000002027812 */ /* 0x000fca00078eb8ff */
[----:B------:R2:W-:Y:S02]  /*1450*/  STS [UR8+0x8], R2 ;  /* 0x00000802ff007988 */ /* 0x0005e40008000808 */
.L_x_50:
[----:B------:R-:W-:Y:S05]  /*1460*/  BSYNC.RELIABLE B3 ;  /* 0x0000000000037941 */ /* 0x000fea0003800100 */
.L_x_41:
[----:B--23--:R-:W2:Y:S02]  /*1470*/  @!P3 LDS R2, [UR8+0x8] ;  /* 0x00000808ff02b984 */ /* 0x00cea40008000800 */
[----:B--2---:R-:W-:-:S05]  /*1480*/  @!P3 LOP3.LUT R2, R2, 0x8000, RZ, 0xb8, !PT ;  /* 0x000080000202b812 */ /* 0x004fca00078eb8ff */
[----:B------:R2:W-:Y:S02]  /*1490*/  @!P3 STS [UR8+0x8], R2 ;  /* 0x00000802ff00b988 */ /* 0x0005e40008000808 */
.L_x_51:
[----:B------:R-:W-:Y:S05]  /*14a0*/  BSYNC.RECONVERGENT B4 ;  /* 0x0000000000047941 */ /* 0x000fea0003800200 */
.L_x_40:
[----:B------:R-:W-:Y:S05]  /*14b0*/  WARPSYNC.ALL ;  /* 0x0000000000007948 */ /* 0x000fea0003800000 */
[----:B------:R-:W-:Y:S01]  /*14c0*/  NOP ;  /* 0x0000000000007918 */ /* 0x000fe20000000000 */
[----:B------:R-:W-:-:S04]  /*14d0*/  UIADD3 UR4, UPT, UPT, UR4, 0x100, URZ ;  /* 0x0000010004047890 */ /* 0x000fc8000fffe0ff */
[----:B------:R-:W-:-:S04]  /*14e0*/  UIADD3 UR20, UP0, UPT, UR4, UR20, URZ ;  /* 0x0000001404147290 */ /* 0x000fc8000ff1e0ff */
[----:B------:R-:W-:Y:S01]  /*14f0*/  ULEA.HI.X.SX32 UR21, UR4, UR21, 0x1, UP0 ;  /* 0x0000001504157291 */ /* 0x000fe200080f0eff */
[----:B------:R-:W-:Y:S11]  /*1500*/  @P0 BRA `(.L_x_52) ;  /* 0x0000000000300947 */ /* 0x000ff60003800000 */
[----:B--23--:R-:W2:Y:S01]  /*1510*/  S2R R2, SR_LANEID ;  /* 0x0000000000027919 */ /* 0x00cea20000000000 */
[----:B------:R-:W-:Y:S05]  /*1520*/  WARPSYNC.ALL ;  /* 0x0000000000007948 */ /* 0x000fea0003800000 */
[----:B------:R-:W-:Y:S01]  /*1530*/  NOP ;  /* 0x0000000000007918 */ /* 0x000fe20000000000 */
[----:B--2-4-:R-:W-:-:S05]  /*1540*/  IMAD.SHL.U32 R4, R2, 0x4, RZ ;  /* 0x0000000402047824 */ /* 0x014fca00078e00ff */
[----:B-----5:R-:W2:Y:S01]  /*1550*/  LDS R5, [R4+UR8] ;  /* 0x0000000804057984 */ /* 0x020ea20008000800 */
[----:B------:R-:W-:-:S05]  /*1560*/  IADD3 R2, P1, PT, R4, UR20, RZ ;  /* 0x0000001404027c10 */ /* 0x000fca000ff3e0ff */
[----:B------:R-:W-:-:S05]  /*1570*/  IMAD.X R3, RZ, RZ, UR21, P1 ;  /* 0x00000015ff037e24 */ /* 0x000fca00088e06ff */
[----:B--2---:R2:W3:Y:S01]  /*1580*/  ATOMG.E.EXCH.STRONG.GPU PT, RZ, [R2], R5 ;  /* 0x0000000502ff73a8 */ /* 0x0044e200041ee100 */
[----:B------:R-:W-:-:S04]  /*1590*/  DEPBAR {5,4,3,2,1,0} ;  /* 0x0000003f0000791a */ /* 0x000fc80000000000 */
[----:B------:R-:W4:Y:S02]  /*15a0*/  CCTL.E.C.LDCU.IV.DEEP [UR20] ;  /* 0x0000000014007540 */ /* 0x000f240009c08000 */
[----:B----4-:R2:W-:Y:S01]  /*15b0*/  UTMACCTL.IV [UR20] ;  /* 0x00000000140079b9 */ /* 0x0105e20008000000 */
[----:B------:R-:W-:Y:S01]  /*15c0*/  NOP ;  /* 0x0000000000007918 */ /* 0x000fe20000000000 */
.L_x_52:
[----:B------:R-:W-:Y:S05]  /*15d0*/  @P0 BRA `(.L_x_53) ;  /* 0x00000000000c0947 */ /* 0x000fea0003800000 */
[----:B------:R0:W-:Y:S01]  /*15e0*/  UTMACMDFLUSH ;  /* 0x00000000000079b7 */ /* 0x0001e20000000000 */
[----:B------:R-:W-:Y:S05]  /*15f0*/  @P0 BRA `(.L_x_53) ;  /* 0x0000000000040947 */ /* 0x000fea0003800000 */
[----:B------:R-:W-:-:S04]  /*1600*/  DEPBAR.LE SB0, 0x0 ;  /* 0x000080000000791a */ /* 0x000fc80000000000 */
.L_x_53:
[----:B------:R-:W-:Y:S05]  /*1610*/  WARPSYNC.ALL ;  /* 0x0000000000007948 */ /* 0x000fea0003800000 */
[----:B------:R-:W-:Y:S01]  /*1620*/  NOP ;  /* 0x0000000000007918 */ /* 0x000fe20000000000 */
[----:B---3--:R-:W-:Y:S01]  /*1630*/  BAR.SYNC.DEFER_BLOCKING 0x0 ;  /* 0x0000000000007b1d */ /* 0x008fe20000010000 */
[----:B--2---:R-:W-:Y:S01]  /*1640*/  SHF.R.U32.HI R2, RZ, 0x5, R0 ;  /* 0x00000005ff027819 */ /* 0x004fe20000011600 */
[----:B------:R-:W-:-:S03]  /*1650*/  UIADD3 UR12, UPT, UPT, UR8, 0x3020, URZ ;  /* 0x00003020080c7890 */ /* 0x000fc6000fffe0ff */
[----:B------:R-:W-:Y:S01]  /*1660*/  R2UR UR22, R2 ;  /* 0x00000000021672ca */ /* 0x000fe200000e0000 */
[----:B------:R-:W-:Y:S01]  /*1670*/  VOTEU.ALL UP0, P3 ;  /* 0x0000000000ff7886 */ /* 0x000fe20001800000 */
[----:B------:R-:W-:Y:S01]  /*1680*/  UMOV UR4, 0x1 ;  /* 0x0000000100047882 */ /* 0x000fe20000000000 */
[----:B------:R-:W-:Y:S01]  /*1690*/  VOTEU.ALL UP1, P3 ;  /* 0x0000000000ff7886 */ /* 0x000fe20001820000 */
[----:B------:R-:W-:Y:S02]  /*16a0*/  BSSY.RECONVERGENT B4, `(.L_x_54) ;  /* 0x0000018000047945 */ /* 0x000fe40003800200 */
[----:B------:R-:W-:-:S04]  /*16b0*/  @!UP0 UIADD3 UR10, UPT, UPT, -UR4, 0x100000, URZ ;  /* 0x00100000040a8890 */ /* 0x000fc8000fffe1ff */
[----:B------:R-:W-:Y:S02]  /*16c0*/  @!UP0 USHF.L.U32 UR11, UR10, 0xb, URZ ;  /* 0x0000000b0a0b8899 */ /* 0x000fe400080006ff */
[----:B------:R-:W-:Y:S02]  /*16d0*/  @!UP0 USHF.L.U32 UR10, UR10, 0x1, URZ ;  /* 0x000000010a0a8899 */ /* 0x000fe400080006ff */
[----:B------:R-:W-:-:S04]  /*16e0*/  @!UP0 UIADD3 UR4, UPT, UPT, -UR4, 0x100000, URZ ;  /* 0x0010000004048890 */ /* 0x000fc8000fffe1ff */
[----:B------:R-:W-:Y:S02]  /*16f0*/  @!UP0 USHF.L.U32 UR5, UR4, 0xb, URZ ;  /* 0x0000000b04058899 */ /* 0x000fe400080006ff */
[----:B------:R-:W-:Y:S01]  /*1700*/  @!UP0 USHF.L.U32 UR4, UR4, 0x1, URZ ;  /* 0x0000000104048899 */ /* 0x000fe200080006ff */
[----:B------:R-:W-:Y:S01]  /*1710*/  VOTEU.ALL UP0, P3 ;  /* 0x0000000000ff7886 */ /* 0x000fe20001800000 */
[----:B------:R-:W2:Y:S04]  /*1720*/  FENCE.VIEW.ASYNC.S ;  /* 0x00000000000073c6 */ /* 0x000ea80000000000 */
[----:B--2---:R2:W3:Y:S06]  /*1730*/  @!UP0 SYNCS.EXCH.64 URZ, [UR8+0x3000], UR10 ;  /* 0x0030000a08ff85b2 */ /* 0x0044ec0008000100 */
[----:B------:R2:W3:Y:S02]  /*1740*/  @!UP1 SYNCS.EXCH.64 URZ, [UR8+0x3020], UR4 ;  /* 0x0030200408ff95b2 */ /* 0x0004e40008000100 */
[----:B---3--:R-:W-:Y:S06]  /*1750*/  BAR.SYNC.DEFER_BLOCKING 0x0 ;  /* 0x0000000000007b1d */ /* 0x008fec0000010000 */
[----:B------:R-:W-:Y:S05]  /*1760*/  @P3 BRA `(.L_x_55) ;  /* 0x00000000002c3947 */ /* 0x000fea0003800000 */
[----:B--2---:R-:W-:Y:S02]  /*1770*/  UMOV UR4, 0x1 ;  /* 0x0000000100047882 */ /* 0x004fe40000000000 */
[----:B------:R-:W-:-:S04]  /*1780*/  UIADD3 UR10, UPT, UPT, -UR4, 0x100000, URZ ;  /* 0x00100000040a7890 */ /* 0x000fc8000fffe1ff */
[----:B------:R-:W-:Y:S02]  /*1790*/  USHF.L.U32 UR11, UR10, 0xb, URZ ;  /* 0x0000000b0a0b7899 */ /* 0x000fe400080006ff */
[----:B------:R-:W-:Y:S02]  /*17a0*/  USHF.L.U32 UR10, UR10, 0x1, URZ ;  /* 0x000000010a0a7899 */ /* 0x000fe400080006ff */
[----:B------:R-:W-:-:S04]  /*17b0*/  UIADD3 UR4, UPT, UPT, -UR4, 0x100000, URZ ;  /* 0x0010000004047890 */ /* 0x000fc8000fffe1ff */
[----:B------:R-:W-:Y:S02]  /*17c0*/  USHF.L.U32 UR5, UR4, 0xb, URZ ;  /* 0x0000000b04057899 */ /* 0x000fe400080006ff */
[----:B------:R-:W-:Y:S01]  /*17d0*/  USHF.L.U32 UR4, UR4, 0x1, URZ ;  /* 0x0000000104047899 */ /* 0x000fe200080006ff */
[----:B------:R-:W2:Y:S03]  /*17e0*/  FENCE.VIEW.ASYNC.S ;  /* 0x00000000000073c6 */ /* 0x000ea60000000000 */
[----:B--2---:R3:W2:Y:S08]  /*17f0*/  SYNCS.EXCH.64 URZ, [UR8+0x3008], UR10 ;  /* 0x0030080a08ff75b2 */ /* 0x0046b00008000100 */
[----:B------:R3:W4:Y:S02]  /*1800*/  SYNCS.EXCH.64 URZ, [UR8+0x3028], UR4 ;  /* 0x0030280408ff75b2 */ /* 0x0007240008000100 */
[----:B---3--:R-:W-:Y:S01]  /*1810*/  NOP ;  /* 0x0000000000007918 */ /* 0x008fe20000000000 */
.L_x_55:
[----:B--2---:R-:W-:Y:S05]  /*1820*/  BSYNC.RECONVERGENT B4 ;  /* 0x0000000000047941 */ /* 0x004fea0003800200 */
.L_x_54:
[----:B----4-:R-:W-:Y:S01]  /*1830*/  BAR.SYNC.DEFER_BLOCKING 0x0 ;  /* 0x0000000000007b1d */ /* 0x010fe20000010000 */
[----:B------:R-:W-:Y:S01]  /*1840*/  USHF.L.U32 UR15, UR7, 0x6, URZ ;  /* 0x00000006070f7899 */ /* 0x000fe200080006ff */
[----:B------:R-:W-:Y:S01]  /*1850*/  ISETP.GE.AND P0, PT, R8, 0x1, PT ;  /* 0x000000010800780c */ /* 0x000fe20003f06270 */
[----:B------:R-:W-:-:S03]  /*1860*/  USHF.L.U32 UR19, UR9, 0x6, URZ ;  /* 0x0000000609137899 */ /* 0x000fc600080006ff */
[----:B------:R-:W-:Y:S04]  /*1870*/  BSSY.RECONVERGENT B4, `(.L_x_56) ;  /* 0x000000d000047945 */ /* 0x000fe80003800200 */
[----:B------:R-:W-:Y:S05]  /*1880*/  @P3 BRA `(.L_x_57) ;  /* 0x00000000002c3947 */ /* 0x000fea0003800000 */
[----:B------:R-:W-:Y:S02]  /*1890*/  UMOV UR4, 0x1 ;  /* 0x0000000100047882 */ /* 0x000fe40000000000 */
[----:B------:R-:W-:-:S04]  /*18a0*/  UIADD3 UR10, UPT, UPT, -UR4, 0x100000, URZ ;  /* 0x00100000040a7890 */ /* 0x000fc8000fffe1ff */
[----:B------:R-:W-:Y:S02]  /*18b0*/  USHF.L.U32 UR11, UR10, 0xb, URZ ;  /* 0x0000000b0a0b7899 */ /* 0x000fe400080006ff */
[----:B------:R-:W-:Y:S02]  /*18c0*/  USHF.L.U32 UR10, UR10, 0x1, URZ ;  /* 0x000000010a0a7899 */ /* 0x000fe400080006ff */
[----:B------:R-:W-:-:S04]  /*18d0*/  UIADD3 UR4, UPT, UPT, -UR4, 0x100000, URZ ;  /* 0x0010000004047890 */ /* 0x000fc8000fffe1ff */
[----:B------:R-:W-:Y:S02]  /*18e0*/  USHF.L.U32 UR5, UR4, 0xb, URZ ;  /* 0x0000000b04057899 */ /* 0x000fe400080006ff */
[----:B------:R-:W-:Y:S01]  /*18f0*/  USHF.L.U32 UR4, UR4, 0x1, URZ ;  /* 0x0000000104047899 */ /* 0x000fe200080006ff */
[----:B------:R-:W2:Y:S03]  /*1900*/  FENCE.VIEW.ASYNC.S ;  /* 0x00000000000073c6 */ /* 0x000ea60000000000 */
[----:B--2---:R2:W3:Y:S08]  /*1910*/  SYNCS.EXCH.64 URZ, [UR8+0x3010], UR10 ;  /* 0x0030100a08ff75b2 */ /* 0x0044f00008000100 */
[----:B------:R2:W4:Y:S01]  /*1920*/  SYNCS.EXCH.64 URZ, [UR8+0x3030], UR4 ;  /* 0x0030300408ff75b2 */ /* 0x0005220008000100 */
[----:B------:R-:W-:Y:S01]  /*1930*/  NOP ;  /* 0x0000000000007918 */ /* 0x000fe20000000000 */
.L_x_57:
[----:B--2---:R-:W-:Y:S05]  /*1940*/  BSYNC.RECONVERGENT B4 ;  /* 0x0000000000047941 */ /* 0x004fea0003800200 */
.L_x_56:
[----:B------:R-:W-:Y:S05]  /*1950*/  @!P0 BRA `(.L_x_58) ;  /* 0x0000000400c88947 */ /* 0x000fea0003800000 */
[----:B---34-:R-:W-:Y:S01]  /*1960*/  BAR.SYNC.DEFER_BLOCKING 0x0 ;  /* 0x0000000000007b1d */ /* 0x018fe20000010000 */
[----:B------:R-:W-:Y:S01]  /*1970*/  @!P3 IMAD.MOV.U32 R2, RZ, RZ, 0x1000 ;  /* 0x00001000ff02b424 */ /* 0x000fe200078e00ff */
[----:B------:R-:W-:Y:S02]  /*1980*/  ELECT P1, URZ, PT ;  /* 0x0000000000ff782f */ /* 0x000fe40003820000 */
[----:B------:R-:W-:Y:S02]  /*1990*/  ELECT P0, URZ, PT ;  /* 0x0000000000ff782f */ /* 0x000fe40003800000 */
[C---:B------:R-:W-:Y:S01]  /*19a0*/  ISETP.LT.U32.AND P1, PT, R36.reuse, 0x20, P1 ;  /* 0x000000202400780c */ /* 0x040fe20000f21070 */
[----:B------:R-:W-:Y:S01]  /*19b0*/  UMOV UR11, UR15 ;  /* 0x0000000f000b7c82 */ /* 0x000fe20008000000 */
[----:B------:R-:W-:Y:S01]  /*19c0*/  ISETP.LT.U32.AND P0, PT, R36, 0x20, P0 ;  /* 0x000000202400780c */ /* 0x000fe20000701070 */
[----:B------:R-:W-:-:S10]  /*19d0*/  UIADD3 UR16, UPT, UPT, UR8, 0x1800, URZ ;  /* 0x0000180008107890 */ /* 0x000fd4000fffe0ff */
[----:B------:R-:W-:Y:S01]  /*19e0*/  VOTEU.ANY UP0, P1 ;  /* 0x0000000000ff7886 */ /* 0x000fe20000800100 */
[----:B------:R-:W-:Y:S01]  /*19f0*/  VOTEU.ANY UP2, P1 ;  /* 0x0000000000ff7886 */ /* 0x000fe20000840100 */
[----:B------:R-:W-:Y:S01]  /*1a00*/  VOTEU.ANY UP1, P0 ;  /* 0x0000000000ff7886 */ /* 0x000fe20000020100 */
[----:B------:R-:W-:Y:S01]  /*1a10*/  VOTEU.ANY UP3, P0 ;  /* 0x0000000000ff7886 */ /* 0x000fe20000060100 */
[----:B------:R2:W-:Y:S01]  /*1a20*/  @!P3 SYNCS.ARRIVE.TRANS64 RZ, [UR8+0x3000], R2 ;  /* 0x00300002ffffb9a7 */ /* 0x0005e20008000008 */
[----:B------:R3:W-:Y:S06]  /*1a30*/  MEMBAR.ALL.CTA ;  /* 0x0000000000007992 */ /* 0x0007ec0000008000 */
[----:B---3--:R-:W3:Y:S01]  /*1a40*/  FENCE.VIEW.ASYNC.S ;  /* 0x00000000000073c6 */ /* 0x008ee20000000000 */
[----:B------:R-:W-:Y:S01]  /*1a50*/  @UP0 UIADD3 UR9, UPT, UPT, UR8, 0x3000, URZ ;  /* 0x0000300008090890 */ /* 0x000fe2000fffe0ff */
[----:B------:R-:W-:Y:S01]  /*1a60*/  @UP0 UMOV UR10, URZ ;  /* 0x000000ff000a0c82 */ /* 0x000fe20008000000 */
[----:B------:R-:W-:Y:S01]  /*1a70*/  @UP1 UIADD3 UR17, UPT, UPT, UR8, 0x3000, URZ ;  /* 0x0000300008111890 */ /* 0x000fe2000fffe0ff */
[----:B------:R-:W-:Y:S01]  /*1a80*/  @UP1 UMOV UR18, URZ ;  /* 0x000000ff00121c82 */ /* 0x000fe20008000000 */
[----:B------:R-:W-:Y:S01]  /*1a90*/  UISETP.NE.U32.AND UP0, UPT, UR22, URZ, UPT ;  /* 0x000000ff1600728c */ /* 0x000fe2000bf05070 */
[----:B---3--:R-:W-:Y:S06]  /*1aa0*/  BAR.SYNC.DEFER_BLOCKING 0x0 ;  /* 0x0000000000007b1d */ /* 0x008fec0000010000 */
[----:B------:R2:W-:Y:S02]  /*1ab0*/  @UP2 UTMALDG.2D [UR8], [UR24] ;  /* 0x00000008180025b4 */ /* 0x0005e40008008000 */
[----:B------:R-:W-:Y:S06]  /*1ac0*/  BAR.SYNC.DEFER_BLOCKING 0x0 ;  /* 0x0000000000007b1d */ /* 0x000fec0000010000 */
[----:B------:R2:W-:Y:S02]  /*1ad0*/  @UP3 UTMALDG.2D [UR16], [UR26] ;  /* 0x000000101a0035b4 */ /* 0x0005e40008008000 */
[----:B------:R-:W-:Y:S06]  /*1ae0*/  BAR.SYNC.DEFER_BLOCKING 0x0 ;  /* 0x0000000000007b1d */ /* 0x000fec0000010000 */
[----:B------:R-:W3:Y:S02]  /*1af0*/  SYNCS.PHASECHK.TRANS64.TRYWAIT P0, [UR8+0x3000], RZ ;  /* 0x003000ffff0075a7 */ /* 0x000ee40008001108 */
[----:B--23--:R-:W-:Y:S05]  /*1b00*/  @!P0 BRA `(.L_x_59) ;  /* 0x0000000c000c8947 */ /* 0x00cfea0003800000 */
.L_x_75:
[----:B------:R-:W-:Y:S05]  /*1b10*/  BRA.U UP0, `(.L_x_60) ;  /* 0x0000000100287547 */ /* 0x000fea000b800000 */
[----:B------:R-:W-:Y:S02]  /*1b20*/  USHF.R.U32.HI UR4, URZ, 0x4, UR8 ;  /* 0x00000004ff047899 */ /* 0x000fe40008011608 */
[----:B------:R-:W-:Y:S02]  /*1b30*/  USHF.R.U32.HI UR6, URZ, 0x4, UR16 ;  /* 0x00000004ff067899 */ /* 0x000fe40008011610 */
[----:B------:R-:W-:Y:S02]  /*1b40*/  USGXT.U32 UR4, UR4, 0xe ;  /* 0x0000000e0404789a */ /* 0x000fe40008000000 */
[----:B------:R-:W-:Y:S01]  /*1b50*/  USGXT.U32 UR6, UR6, 0xe ;  /* 0x0000000e0606789a */ /* 0x000fe20008000000 */
[----:B------:R-:W-:Y:S01]  /*1b60*/  UMOV UR10, 0x0 ;  /* 0x00000000000a7882 */ /* 0x000fe20000000000 */
[----:B------:R-:W-:Y:S01]  /*1b70*/  UMOV UR11, 0x4100010 ;  /* 0x04100010000b7882 */ /* 0x000fe20000000000 */
[----:B------:R-:W-:Y:S01]  /*1b80*/  UMOV UR5, 0xc0004010 ;  /* 0xc000401000057882 */ /* 0x000fe20000000000 */
[----:B------:R-:W-:-:S05]  /*1b90*/  UMOV UR7, 0xc0004010 ;  /* 0xc000401000077882 */ /* 0x000fca0000000000 */
[----:B------:R2:W-:Y:S01]  /*1ba0*/  UTCQMMA gdesc[UR4], gdesc[UR6], tmem[UR23], tmem[UR10], idesc[UR11], !UPT ;  /* 0x00ff0a06040075ea */ /* 0x0005e2000f800317 */
[----:B------:R-:W-:Y:S02]  /*1bb0*/  NOP ;  /* 0x0000000000007918 */ /* 0x000fe40000000000 */
.L_x_60:
[----:B------:R-:W-:Y:S01]  /*1bc0*/  ELECT P0, URZ, PT ;  /* 0x0000000000ff782f */ /* 0x000fe20003800000 */
[----:B--2---:R-:W-:Y:S01]  /*1bd0*/  UMOV UR4, UR12 ;  /* 0x0000000c00047c82 */ /* 0x004fe20008000000 */
[----:B------:R-:W-:Y:S02]  /*1be0*/  UMOV UR5, URZ ;  /* 0x000000ff00057c82 */ /* 0x000fe40008000000 */
[----:B------:R-:W-:-:S13]  /*1bf0*/  ISETP.LT.U32.AND P0, PT, R36, 0x20, P0 ;  /* 0x000000202400780c */ /* 0x000fda0000701070 */
[----:B------:R-:W-:Y:S01]  /*1c00*/  VOTEU.ANY UP0, P0 ;  /* 0x0000000000ff7886 */ /* 0x000fe20000000100 */
[----:B------:R-:W-:Y:S01]  /*1c10*/  VOTEU.ANY UP1, P0 ;  /* 0x0000000000ff7886 */ /* 0x000fe20000020100 */
[----:B------:R-:W-:-:S03]  /*1c20*/  ISETP.GE.U32.AND P0, PT, R8, 0x21, PT ;  /* 0x000000210800780c */ /* 0x000fc60003f06070 */
[----:B------:R-:W-:Y:S02]  /*1c30*/  @UP0 UMOV UR4, UR4 ;  /* 0x0000000400040c82 */ /* 0x000fe40008000000 */
[----:B------:R2:W-:Y:S01]  /*1c40*/  @UP1 UTCBAR [UR4], URZ ;  /* 0x000000ff040013e9 */ /* 0x0005e200080000ff */
[----:B------:R-:W-:Y:S06]  /*1c50*/  BAR.SYNC.DEFER_BLOCKING 0x0 ;  /* 0x0000000000007b1d */ /* 0x000fec0000010000 */
[----:B------:R-:W3:Y:S02]  /*1c60*/  SYNCS.PHASECHK.TRANS64.TRYWAIT P1, [UR8+0x3020], RZ ;  /* 0x003020ffff0075a7 */ /* 0x000ee40008021108 */
[----:B--23--:R-:W-:Y:S05]  /*1c70*/  @!P1 BRA `(.L_x_61) ;  /* 0x0000000800bc9947 */ /* 0x00cfea0003800000 */
.L_x_76:
[----:B------:R-:W-:Y:S01]  /*1c80*/  UMOV UR4, URZ ;  /* 0x000000ff00047c82 */ /* 0x000fe20008000000 */
[----:B------:R-:W-:Y:S05]  /*1c90*/  @!P0 BRA `(.L_x_58) ;  /* 0x0000000000f88947 */ /* 0x000fea0003800000 */
[----:B------:R-:W2:Y:S01]  /*1ca0*/  LDCU UR28, c[0x0][0x3a0] ;  /* 0x00007400ff1c77ac */ /* 0x000ea20008000800 */
[----:B------:R-:W-:Y:S01]  /*1cb0*/  UMOV UR5, 0x1 ;  /* 0x0000000100057882 */ /* 0x000fe20000000000 */
[----:B------:R-:W-:-:S05]  /*1cc0*/  UMOV UR14, 0x20 ;  /* 0x00000020000e7882 */ /* 0x000fca0000000000 */
.L_x_65:
[----:B------:R-:W-:Y:S01]  /*1cd0*/  BAR.SYNC.DEFER_BLOCKING 0x0 ;  /* 0x0000000000007b1d */ /* 0x000fe20000010000 */
[----:B------:R-:W-:Y:S01]  /*1ce0*/  ULEA UR9, UR5, UR8, 0x3 ;  /* 0x0000000805097291 */ /* 0x000fe2000f8e18ff */
[----:B------:R-:W-:Y:S01]  /*1cf0*/  @!P3 IMAD.MOV.U32 R2, RZ, RZ, 0x1000 ;  /* 0x00001000ff02b424 */ /* 0x000fe200078e00ff */
[----:B------:R-:W-:Y:S01]  /*1d00*/  ELECT P1, URZ, PT ;  /* 0x0000000000ff782f */ /* 0x000fe20003820000 */
[----:B------:R-:W-:-:S03]  /*1d10*/  ULEA UR12, UR5, UR8, 0xb ;  /* 0x00000008050c7291 */ /* 0x000fc6000f8e58ff */
[----:B------:R-:W-:Y:S02]  /*1d20*/  ISETP.LT.U32.AND P1, PT, R36, 0x20, P1 ;  /* 0x000000202400780c */ /* 0x000fe40000f21070 */
[----:B------:R-:W-:Y:S01]  /*1d30*/  ELECT P0, URZ, PT ;  /* 0x0000000000ff782f */ /* 0x000fe20003800000 */
[----:B------:R-:W-:-:S03]  /*1d40*/  UIADD3 UR16, UPT, UPT, UR12, 0x1800, URZ ;  /* 0x000018000c107890 */ /* 0x000fc6000fffe0ff */
[----:B------:R-:W-:Y:S01]  /*1d50*/  ISETP.LT.U32.AND P0, PT, R36, 0x20, P0 ;  /* 0x000000202400780c */ /* 0x000fe20000701070 */
[----:B------:R-:W-:Y:S01]  /*1d60*/  UMOV UR18, UR14 ;  /* 0x0000000e00127c82 */ /* 0x000fe20008000000 */
[----:B------:R-:W-:-:S05]  /*1d70*/  USHF.L.U32 UR6, UR4, 0x1f, URZ ;  /* 0x0000001f04067899 */ /* 0x000fca00080006ff */
[----:B------:R-:W-:Y:S01]  /*1d80*/  VOTEU.ANY UP0, P1 ;  /* 0x0000000000ff7886 */ /* 0x000fe20000800100 */
[----:B------:R3:W-:Y:S01]  /*1d90*/  @!P3 SYNCS.ARRIVE.TRANS64 RZ, [UR9+0x3000], R2 ;  /* 0x00300002ffffb9a7 */ /* 0x0007e20008000009 */
[----:B------:R4:W-:Y:S06]  /*1da0*/  MEMBAR.ALL.CTA ;  /* 0x0000000000007992 */ /* 0x0009ec0000008000 */
[----:B----4-:R-:W4:Y:S01]  /*1db0*/  FENCE.VIEW.ASYNC.S ;  /* 0x00000000000073c6 */ /* 0x010f220000000000 */
[----:B------:R-:W-:Y:S01]  /*1dc0*/  @UP0 UIADD3 UR13, UPT, UPT, UR9, 0x3000, URZ ;  /* 0x00003000090d0890 */ /* 0x000fe2000fffe0ff */
[----:B----4-:R-:W-:Y:S01]  /*1dd0*/  VOTEU.ANY UP0, P1 ;  /* 0x0000000000ff7886 */ /* 0x010fe20000800100 */
[----:B------:R-:W-:Y:S01]  /*1de0*/  VOTEU.ANY UP1, P0 ;  /* 0x0000000000ff7886 */ /* 0x000fe20000020100 */
[----:B---3--:R-:W-:-:S04]  /*1df0*/  IMAD.U32 R2, RZ, RZ, UR6 ;  /* 0x00000006ff027e24 */ /* 0x008fc8000f8e00ff */
[----:B------:R-:W-:Y:S01]  /*1e00*/  @UP1 UIADD3 UR17, UPT, UPT, UR9, 0x3000, URZ ;  /* 0x0000300009111890 */ /* 0x000fe2000fffe0ff */
[----:B------:R-:W-:Y:S01]  /*1e10*/  VOTEU.ANY UP1, P0 ;  /* 0x0000000000ff7886 */ /* 0x000fe20000020100 */
[----:B------:R-:W-:Y:S06]  /*1e20*/  BAR.SYNC.DEFER_BLOCKING 0x0 ;  /* 0x0000000000007b1d */ /* 0x000fec0000010000 */
[----:B------:R3:W-:Y:S01]  /*1e30*/  @UP0 UTMALDG.2D [UR12], [UR24] ;  /* 0x0000000c180005b4 */ /* 0x0007e20008008000 */
[----:B------:R-:W-:Y:S01]  /*1e40*/  UISETP.NE.U32.AND UP0, UPT, UR22, URZ, UPT ;  /* 0x000000ff1600728c */ /* 0x000fe2000bf05070 */
[----:B------:R-:W-:Y:S06]  /*1e50*/  BAR.SYNC.DEFER_BLOCKING 0x0 ;  /* 0x0000000000007b1d */ /* 0x000fec0000010000 */
[----:B------:R3:W-:Y:S02]  /*1e60*/  @UP1 UTMALDG.2D [UR16], [UR26] ;  /* 0x000000101a0015b4 */ /* 0x0007e40008008000 */
[----:B------:R-:W-:Y:S06]  /*1e70*/  BAR.SYNC.DEFER_BLOCKING 0x0 ;  /* 0x0000000000007b1d */ /* 0x000fec0000010000 */
[----:B------:R-:W4:Y:S02]  /*1e80*/  SYNCS.PHASECHK.TRANS64.TRYWAIT P0, [UR9+0x3000], R2 ;  /* 0x00300002ff0075a7 */ /* 0x000f240008001109 */
[----:B---34-:R-:W-:Y:S05]  /*1e90*/  @!P0 BRA `(.L_x_62) ;  /* 0x0000000800408947 */ /* 0x018fea0003800000 */
.L_x_77:
        /* <DEDUP_REMOVED lines=9> */
[----:B------:R3:W-:Y:S01]  /*1f30*/  UTCQMMA gdesc[UR6], gdesc[UR10], tmem[UR23], tmem[UR12], idesc[UR13], UPT ;  /* 0x00ff0c0a060075ea */ /* 0x0007e2000b800317 */
[----:B------:R-:W-:Y:S02]  /*1f40*/  NOP ;  /* 0x0000000000007918 */ /* 0x000fe40000000000 */
.L_x_63:
[----:B------:R-:W-:Y:S01]  /*1f50*/  ELECT P0, URZ, PT ;  /* 0x0000000000ff782f */ /* 0x000fe20003800000 */
[----:B---3--:R-:W-:-:S03]  /*1f60*/  UIADD3 UR6, UPT, UPT, UR9, 0x3020, URZ ;  /* 0x0000302009067890 */ /* 0x008fc6000fffe0ff */
[----:B------:R-:W-:Y:S01]  /*1f70*/  ISETP.LT.U32.AND P0, PT, R36, 0x20, P0 ;  /* 0x000000202400780c */ /* 0x000fe20000701070 */
[----:B------:R-:W-:-:S12]  /*1f80*/  UMOV UR7, URZ ;  /* 0x000000ff00077c82 */ /* 0x000fd80008000000 */
[----:B------:R-:W-:Y:S01]  /*1f90*/  VOTEU.ANY UP0, P0 ;  /* 0x0000000000ff7886 */ /* 0x000fe20000000100 */
[----:B------:R-:W-:-:S04]  /*1fa0*/  VOTEU.ANY UP1, P0 ;  /* 0x0000000000ff7886 */ /* 0x000fc80000020100 */
[----:B------:R-:W-:Y:S02]  /*1fb0*/  @UP0 UMOV UR6, UR6 ;  /* 0x0000000600060c82 */ /* 0x000fe40008000000 */
[----:B------:R3:W-:Y:S01]  /*1fc0*/  @UP1 UTCBAR [UR6], URZ ;  /* 0x000000ff060013e9 */ /* 0x0007e200080000ff */
[----:B------:R-:W-:Y:S06]  /*1fd0*/  BAR.SYNC.DEFER_BLOCKING 0x0 ;  /* 0x0000000000007b1d */ /* 0x000fec0000010000 */
[----:B------:R-:W4:Y:S02]  /*1fe0*/  SYNCS.PHASECHK.TRANS64.TRYWAIT P0, [UR9+0x3020], R2 ;  /* 0x00302002ff0075a7 */ /* 0x000f240008001109 */
[----:B---34-:R-:W-:Y:S05]  /*1ff0*/  @!P0 BRA `(.L_x_64) ;  /* 0x0000000400f48947 */ /* 0x018fea0003800000 */
.L_x_78:
[----:B------:R-:W-:Y:S02]  /*2000*/  UIADD3 UR5, UPT, UPT, UR5, 0x1, URZ ;  /* 0x0000000105057890 */ /* 0x000fe4000fffe0ff */
[----:B------:R-:W-:Y:S02]  /*2010*/  UIADD3 UR14, UPT, UPT, UR14, 0x20, URZ ;  /* 0x000000200e0e7890 */ /* 0x000fe4000fffe0ff */
[----:B------:R-:W-:-:S04]  /*2020*/  UISETP.NE.U32.AND UP0, UPT, UR5, 0x3, UPT ;  /* 0x000000030500788c */ /* 0x000fc8000bf05070 */
[----:B------:R-:W-:Y:S02]  /*2030*/  USEL UR6, URZ, 0x1, UP0 ;  /* 0x00000001ff067887 */ /* 0x000fe40008000000 */
[----:B------:R-:W-:Y:S02]  /*2040*/  USEL UR5, UR5, URZ, UP0 ;  /* 0x000000ff05057287 */ /* 0x000fe40008000000 */
[----:B--2---:R-:W-:Y:S02]  /*2050*/  UISETP.GE.AND UP0, UPT, UR14, UR28, UPT ;  /* 0x0000001c0e00728c */ /* 0x004fe4000bf06270 */
[----:B------:R-:W-:-:S07]  /*2060*/  ULOP3.LUT UR4, UR4, UR6, URZ, 0x3c, !UPT ;  /* 0x0000000604047292 */ /* 0x000fce000f8e3cff */
[----:B------:R-:W-:Y:S05]  /*2070*/  BRA.U !UP0, `(.L_x_65) ;  /* 0xfffffffd08147547 */ /* 0x000fea000b83ffff */
.L_x_58:
[----:B---34-:R-:W-:Y:S01]  /*2080*/  BAR.SYNC.DEFER_BLOCKING 0x0 ;  /* 0x0000000000007b1d */ /* 0x018fe20000010000 */
[----:B------:R-:W-:-:S05]  /*2090*/  IMAD.SHL.U32 R2, R0, 0x20, RZ ;  /* 0x0000002000027824 */ /* 0x000fca00078e00ff */
[----:B------:R-:W-:Y:S04]  /*20a0*/  BSSY.RECONVERGENT B4, `(.L_x_66) ;  /* 0x0000004000047945 */ /* 0x000fe80003800200 */
[----:B------:R-:W-:Y:S05]  /*20b0*/  @P3 BRA `(.L_x_67) ;  /* 0x0000000000083947 */ /* 0x000fea0003800000 */
[----:B------:R-:W2:Y:S02]  /*20c0*/  SYNCS.CCTL.IV [UR8+0x3000] ;  /* 0x00300000ff0079b1 */ /* 0x000ea40008000008 */
[----:B--2---:R-:W2:Y:S02]  /*20d0*/  SYNCS.CCTL.IV [UR8+0x3020] ;  /* 0x00302000ff0079b1 */ /* 0x004ea40008000008 */
.L_x_67:
[----:B------:R-:W-:Y:S05]  /*20e0*/  BSYNC.RECONVERGENT B4 ;  /* 0x0000000000047941 */ /* 0x000fea0003800200 */
.L_x_66:
[----:B--2---:R-:W-:Y:S06]  /*20f0*/  BAR.SYNC.DEFER_BLOCKING 0x0 ;  /* 0x0000000000007b1d */ /* 0x004fec0000010000 */
[----:B------:R-:W-:Y:S04]  /*2100*/  BSSY.RECONVERGENT B4, `(.L_x_68) ;  /* 0x0000004000047945 */ /* 0x000fe80003800200 */
[----:B------:R-:W-:Y:S05]  /*2110*/  @P3 BRA `(.L_x_69) ;  /* 0x0000000000083947 */ /* 0x000fea0003800000 */
[----:B------:R-:W2:Y:S02]  /*2120*/  SYNCS.CCTL.IV [UR8+0x3008] ;  /* 0x00300800ff0079b1 */ /* 0x000ea40008000008 */
[----:B--2---:R-:W2:Y:S02]  /*2130*/  SYNCS.CCTL.IV [UR8+0x3028] ;  /* 0x00302800ff0079b1 */ /* 0x004ea40008000008 */
.L_x_69:
[----:B------:R-:W-:Y:S05]  /*2140*/  BSYNC.RECONVERGENT B4 ;  /* 0x0000000000047941 */ /* 0x000fea0003800200 */
.L_x_68:
[----:B--2---:R-:W-:Y:S06]  /*2150*/  BAR.SYNC.DEFER_BLOCKING 0x0 ;  /* 0x0000000000007b1d */ /* 0x004fec0000010000 */
[----:B------:R-:W-:Y:S04]  /*2160*/  BSSY.RECONVERGENT B4, `(.L_x_70) ;  /* 0x0000004000047945 */ /* 0x000fe80003800200 */
[----:B------:R-:W-:Y:S05]  /*2170*/  @P3 BRA `(.L_x_71) ;  /* 0x0000000000083947 */ /* 0x000fea0003800000 */
[----:B------:R-:W2:Y:S02]  /*2180*/  SYNCS.CCTL.IV [UR8+0x3010] ;  /* 0x00301000ff0079b1 */ /* 0x000ea40008000008 */
[----:B--2---:R-:W2:Y:S02]  /*2190*/  SYNCS.CCTL.IV [UR8+0x3030] ;  /* 0x00303000ff0079b1 */ /* 0x004ea40008000008 */
.L_x_71:
[----:B------:R-:W-:Y:S05]  /*21a0*/  BSYNC.RECONVERGENT B4 ;  /* 0x0000000000047941 */ /* 0x000fea0003800200 */
.L_x_70:
[----:B------:R-:W-:Y:S01]  /*21b0*/  USHF.L.U32 UR22, UR22, 0x15, URZ ;  /* 0x0000001516167899 */ /* 0x000fe200080006ff */
[----:B------:R-:W-:Y:S01]  /*21c0*/  IMAD.SHL.U32 R3, R0, 0x8, RZ ;  /* 0x0000000800037824 */ /* 0x000fe200078e00ff */
[----:B------:R-:W-:Y:S01]  /*21d0*/  LOP3.LUT R2, R2, 0xc00, RZ, 0xc0, !PT ;  /* 0x00000c0002027812 */ /* 0x000fe200078ec0ff */
[C---:B------:R-:W-:Y:S01]  /*21e0*/  IMAD.SHL.U32 R4, R0.reuse, 0x2, RZ ;  /* 0x0000000200047824 */ /* 0x040fe200078e00ff */
[----:B------:R-:W-:Y:S01]  /*21f0*/  ULOP3.LUT UR22, UR22, 0x600000, URZ, 0xc0, !UPT ;  /* 0x0060000016167892 */ /* 0x000fe2000f8ec0ff */
[----:B------:R-:W-:Y:S01]  /*2200*/  IMAD.SHL.U32 R0, R0, 0x40, RZ ;  /* 0x0000004000007824 */ /* 0x000fe200078e00ff */
[----:B------:R-:W-:Y:S02]  /*2210*/  LOP3.LUT R3, R2, 0x30, R3, 0xf8, !PT ;  /* 0x0000003002037812 */ /* 0x000fe400078ef803 */
[----:B------:R-:W-:Y:S01]  /*2220*/  ELECT P0, URZ, PT ;  /* 0x0000000000ff782f */ /* 0x000fe20003800000 */
[----:B------:R-:W-:Y:S01]  /*2230*/  UIADD3 UR22, UPT, UPT, UR23, UR22, URZ ;  /* 0x0000001617167290 */ /* 0x000fe2000fffe0ff */
[----:B------:R-:W-:Y:S01]  /*2240*/  LOP3.LUT R3, R3, 0x20, R4, 0x78, !PT ;  /* 0x0000002003037812 */ /* 0x000fe200078e7804 */
[----:B------:R-:W-:Y:S01]  /*2250*/  UMOV UR9, UR19 ;  /* 0x0000001300097c82 */ /* 0x000fe20008000000 */
[----:B------:R-:W-:Y:S01]  /*2260*/  ISETP.LT.U32.AND P0, PT, R36, 0x20, P0 ;  /* 0x000000202400780c */ /* 0x000fe20000701070 */
[----:B------:R-:W-:Y:S01]  /*2270*/  UMOV UR10, UR15 ;  /* 0x0000000f000a7c82 */ /* 0x000fe20008000000 */
[----:B------:R-:W-:-:S04]  /*2280*/  LOP3.LUT R0, R3, 0x3c0, R0, 0xf8, !PT ;  /* 0x000003c003007812 */ /* 0x000fc800078ef800 */
[----:B-----5:R-:W-:Y:S01]  /*2290*/  LDTM.16dp32bit_t0_t15.x32 R4, tmem[UR22] ;  /* 0x00000016000479ee */ /* 0x020fe20008a80000 */
[----:B------:R-:W3:Y:S01]  /*22a0*/  LDTM.16dp32bit_t16_t31.x32 R4, tmem[UR22+0x20] ;  /* 0x00002016000479ee */ /* 0x000ee20008aa0000 */
[----:B------:R-:W-:Y:S01]  /*22b0*/  LOP3.LUT R2, R0, 0x10, RZ, 0x3c, !PT ;  /* 0x0000001000027812 */ /* 0x000fe200078e3cff */
[----:B------:R-:W-:-:S04]  /*22c0*/  NOP ;  /* 0x0000000000007918 */ /* 0x000fc80000000000 */
[----:B---3--:R-:W-:Y:S01]  /*22d0*/  VOTEU.ANY UP1, P0 ;  /* 0x0000000000ff7886 */ /* 0x008fe20000020100 */
[----:B------:R-:W-:Y:S01]  /*22e0*/  VOTEU.ANY UP0, P0 ;  /* 0x0000000000ff7886 */ /* 0x000fe20000000100 */
[----:B------:R-:W-:Y:S02]  /*22f0*/  F2FP.SATFINITE.E4M3.F32.PACK_AB_MERGE_C R6, R7, R6, RZ ;  /* 0x000000060706723e */ /* 0x000fe400048070ff */
[----:B------:R-:W-:Y:S02]  /*2300*/  F2FP.SATFINITE.E4M3.F32.PACK_AB_MERGE_C R10, R11, R10, RZ ;  /* 0x0000000a0b0a723e */ /* 0x000fe400048070ff */
[----:B------:R-:W-:Y:S02]  /*2310*/  F2FP.SATFINITE.E4M3.F32.PACK_AB_MERGE_C R14, R15, R14, RZ ;  /* 0x0000000e0f0e723e */ /* 0x000fe400048070ff */
[----:B------:R-:W-:Y:S02]  /*2320*/  F2FP.SATFINITE.E4M3.F32.PACK_AB_MERGE_C R7, R19, R18, RZ ;  /* 0x000000121307723e */ /* 0x000fe400048070ff */
[----:B------:R-:W-:-:S02]  /*2330*/  F2FP.SATFINITE.E4M3.F32.PACK_AB_MERGE_C R22, R23, R22, RZ ;  /* 0x000000161716723e */ /* 0x000fc400048070ff */
[----:B------:R-:W-:Y:S02]  /*2340*/  F2FP.SATFINITE.E4M3.F32.PACK_AB_MERGE_C R26, R27, R26, RZ ;  /* 0x0000001a1b1a723e */ /* 0x000fe400048070ff */
[----:B------:R-:W-:Y:S02]  /*2350*/  F2FP.SATFINITE.E4M3.F32.PACK_AB_MERGE_C R30, R31, R30, RZ ;  /* 0x0000001e1f1e723e */ /* 0x000fe400048070ff */
[----:B------:R-:W-:Y:S02]  /*2360*/  F2FP.SATFINITE.E4M3.F32.PACK_AB_MERGE_C R34, R35, R34, RZ ;  /* 0x000000222322723e */ /* 0x000fe400048070ff */
[----:B------:R-:W-:Y:S02]  /*2370*/  F2FP.SATFINITE.E4M3.F32.PACK_AB_MERGE_C R4, R5, R4, R6 ;  /* 0x000000040504723e */ /* 0x000fe40004807006 */
[----:B------:R-:W-:Y:S02]  /*2380*/  F2FP.SATFINITE.E4M3.F32.PACK_AB_MERGE_C R5, R9, R8, R10 ;  /* 0x000000080905723e */ /* 0x000fe4000480700a */
[----:B------:R-:W-:-:S02]  /*2390*/  F2FP.SATFINITE.E4M3.F32.PACK_AB_MERGE_C R6, R13, R12, R14 ;  /* 0x0000000c0d06723e */ /* 0x000fc4000480700e */
[----:B------:R-:W-:Y:S02]  /*23a0*/  F2FP.SATFINITE.E4M3.F32.PACK_AB_MERGE_C R7, R17, R16, R7 ;  /* 0x000000101107723e */ /* 0x000fe40004807007 */
[----:B------:R-:W-:Y:S02]  /*23b0*/  F2FP.SATFINITE.E4M3.F32.PACK_AB_MERGE_C R20, R21, R20, R22 ;  /* 0x000000141514723e */ /* 0x000fe40004807016 */
[----:B------:R-:W-:Y:S01]  /*23c0*/  F2FP.SATFINITE.E4M3.F32.PACK_AB_MERGE_C R21, R25, R24, R26 ;  /* 0x000000181915723e */ /* 0x000fe2000480701a */
[----:B--2---:R2:W-:Y:S01]  /*23d0*/  STS.128 [R0+UR8], R4 ;  /* 0x0000000400007988 */ /* 0x0045e20008000c08 */
[----:B------:R-:W-:Y:S02]  /*23e0*/  F2FP.SATFINITE.E4M3.F32.PACK_AB_MERGE_C R22, R29, R28, R30 ;  /* 0x0000001c1d16723e */ /* 0x000fe4000480701e */
[----:B------:R-:W-:-:S05]  /*23f0*/  F2FP.SATFINITE.E4M3.F32.PACK_AB_MERGE_C R23, R33, R32, R34 ;  /* 0x000000202117723e */ /* 0x000fca0004807022 */
[----:B------:R2:W-:Y:S01]  /*2400*/  STS.128 [R2+UR8], R20 ;  /* 0x0000001402007988 */ /* 0x0005e20008000c08 */
[----:B------:R3:W-:Y:S06]  /*2410*/  MEMBAR.ALL.CTA ;  /* 0x0000000000007992 */ /* 0x0007ec0000008000 */
[----:B---3--:R-:W3:Y:S02]  /*2420*/  FENCE.VIEW.ASYNC.S ;  /* 0x00000000000073c6 */ /* 0x008ee40000000000 */
[----:B---3--:R-:W-:Y:S06]  /*2430*/  BAR.SYNC.DEFER_BLOCKING 0x0 ;  /* 0x0000000000007b1d */ /* 0x008fec0000010000 */
[----:B------:R2:W-:Y:S01]  /*2440*/  @UP1 UTMASTG.2D [UR8], [UR20] ;  /* 0x00000008140013b5 */ /* 0x0005e20008008000 */
[----:B------:R0:W-:Y:S01]  /*2450*/  UTMACMDFLUSH ;  /* 0x00000000000079b7 */ /* 0x0001e20000000000 */
[----:B------:R-:W-:-:S04]  /*2460*/  DEPBAR.LE SB0, 0x0 ;  /* 0x000080000000791a */ /* 0x000fc80000000000 */
[----:B------:R-:W-:Y:S08]  /*2470*/  BAR.SYNC.DEFER_BLOCKING 0x0 ;  /* 0x0000000000007b1d */ /* 0x000ff00000010000 */
[----:B------:R-:W-:Y:S06]  /*2480*/  BAR.SYNC.DEFER_BLOCKING 0x0 ;  /* 0x0000000000007b1d */ /* 0x000fec0000010000 */
[----:B--2---:R-:W-:Y:S05]  /*2490*/  @P2 BRA `(.L_x_72) ;  /* 0x0000000000a02947 */ /* 0x004fea0003800000 */
[----:B------:R-:W2:Y:S01]  /*24a0*/  S2UR UR5, SR_CgaCtaId ;  /* 0x00000000000579c3 */ /* 0x000ea20000008800 */
[----:B------:R-:W-:Y:S01]  /*24b0*/  NOP ;  /* 0x0000000000007918 */ /* 0x000fe20000000000 */
[----:B------:R-:W-:Y:S01]  /*24c0*/  UMOV UR4, 0x50 ;  /* 0x0000005000047882 */ /* 0x000fe20000000000 */
[----:B------:R-:W-:Y:S02]  /*24d0*/  IMAD.U32 R0, RZ, RZ, UR23 ;  /* 0x00000017ff007e24 */ /* 0x000fe4000f8e00ff */
[----:B------:R-:W-:Y:S02]  /*24e0*/  IMAD.MOV.U32 R3, RZ, RZ, 0x3 ;  /* 0x00000003ff037424 */ /* 0x000fe400078e00ff */
[----:B------:R-:W-:Y:S01]  /*24f0*/  IMAD.MOV.U32 R7, RZ, RZ, 0x1 ;  /* 0x00000001ff077424 */ /* 0x000fe200078e00ff */
[----:B------:R-:W-:-:S04]  /*2500*/  LOP3.LUT R0, R0, 0xffff, RZ, 0xc0, !PT ;  /* 0x0000ffff00007812 */ /* 0x000fc800078ec0ff */
[----:B------:R-:W-:-:S05]  /*2510*/  SHF.R.U32.HI R0, RZ, 0x5, R0 ;  /* 0x00000005ff007819 */ /* 0x000fca0000011600 */
[----:B------:R-:W-:Y:S01]  /*2520*/  VIADD R2, R0, 0x10 ;  /* 0x0000001000027836 */ /* 0x000fe20000000000 */
[----:B------:R-:W-:Y:S01]  /*2530*/  SHF.L.U32 R0, R3, R0, RZ ;  /* 0x0000000003007219 */ /* 0x000fe200000006ff */
[----:B--2---:R-:W-:-:S03]  /*2540*/  ULEA UR6, UR5, UR4, 0x18 ;  /* 0x0000000405067291 */ /* 0x004fc6000f8ec0ff */
[----:B------:R-:W-:-:S04]  /*2550*/  SHF.L.U32 R3, R7, R2, RZ ;  /* 0x0000000207037219 */ /* 0x000fc800000006ff */
[----:B------:R-:W-:Y:S02]  /*2560*/  LOP3.LUT R0, R3, R0, RZ, 0xfc, !PT ;  /* 0x0000000003007212 */ /* 0x000fe400078efcff */
[----:B------:R-:W2:Y:S02]  /*2570*/  LDS R5, [UR6] ;  /* 0x00000006ff057984 */ /* 0x000ea40008000800 */
[C---:B------:R-:W-:Y:S02]  /*2580*/  LOP3.LUT R2, R0.reuse, 0xffff, RZ, 0xc0, !PT ;  /* 0x0000ffff00027812 */ /* 0x040fe400078ec0ff */
[----:B--2---:R-:W-:-:S04]  /*2590*/  LOP3.LUT R3, R0, 0xffff, R5, 0x80, !PT ;  /* 0x0000ffff00037812 */ /* 0x004fc800078e8005 */
[----:B------:R-:W-:-:S13]  /*25a0*/  ISETP.NE.AND P0, PT, R3, R2, PT ;  /* 0x000000020300720c */ /* 0x000fda0003f05270 */
[----:B------:R-:W-:Y:S05]  /*25b0*/  @P0 BRA `(.L_x_73) ;  /* 0x0000000000500947 */ /* 0x000fea0003800000 */
[----:B------:R-:W-:Y:S02]  /*25c0*/  SHF.R.U32.HI R5, RZ, 0x10, R5 ;  /* 0x00000010ff057819 */ /* 0x000fe40000011605 */
[----:B------:R-:W-:-:S04]  /*25d0*/  SHF.R.U32.HI R2, RZ, 0x10, R0 ;  /* 0x00000010ff027819 */ /* 0x000fc80000011600 */
[----:B------:R-:W-:-:S04]  /*25e0*/  LOP3.LUT R5, R5, R2, RZ, 0xc0, !PT ;  /* 0x0000000205057212 */ /* 0x000fc800078ec0ff */
[----:B------:R-:W-:-:S13]  /*25f0*/  ISETP.NE.AND P0, PT, R5, R2, PT ;  /* 0x000000020500720c */ /* 0x000fda0003f05270 */
[----:B------:R-:W-:Y:S05]  /*2600*/  @P0 BRA `(.L_x_74) ;  /* 0x0000000000300947 */ /* 0x000fea0003800000 */
[----:B------:R-:W-:Y:S01]  /*2610*/  R2UR UR4, R0 ;  /* 0x00000000000472ca */ /* 0x000fe200000e0000 */
[----:B------:R-:W-:Y:S01]  /*2620*/  VOTEU.ANY UR5, UPT, PT ;  /* 0x0000000000057886 */ /* 0x000fe200038e0100 */
[----:B------:R-:W2:Y:S01]  /*2630*/  S2R R0, SR_LANEID ;  /* 0x0000000000007919 */ /* 0x000ea20000000000 */
[----:B------:R-:W-:-:S10]  /*2640*/  UFLO.U32 UR5, UR5 ;  /* 0x00000005000572bd */ /* 0x000fd400080e0000 */
[----:B------:R-:W-:-:S06]  /*2650*/  ULOP3.LUT UR4, URZ, UR4, URZ, 0x33, !UPT ;  /* 0x00000004ff047292 */ /* 0x000fcc000f8e33ff */
[----:B------:R-:W-:-:S04]  /*2660*/  IMAD.U32 R2, RZ, RZ, UR4 ;  /* 0x00000004ff027e24 */ /* 0x000fc8000f8e00ff */
[----:B------:R-:W3:Y:S02]  /*2670*/  REDUX UR7, R2 ;  /* 0x00000000020773c4 */ /* 0x000ee40000000000 */
[----:B------:R4:W-:Y:S01]  /*2680*/  UTCATOMSWS.AND URZ, UR4 ;  /* 0x0000000400ff79e3 */ /* 0x0009e20008000000 */
[----:B--2---:R-:W-:Y:S01]  /*2690*/  ISETP.EQ.U32.AND P0, PT, R0, UR5, PT ;  /* 0x0000000500007c0c */ /* 0x004fe2000bf02070 */
[----:B---3--:R-:W-:-:S12]  /*26a0*/  IMAD.U32 R0, RZ, RZ, UR7 ;  /* 0x00000007ff007e24 */ /* 0x008fd8000f8e00ff */
[----:B------:R4:W-:Y:S01]  /*26b0*/  @P0 ATOMS.AND RZ, [UR6], R0 ;  /* 0x00000000ffff098c */ /* 0x0009e2000a800006 */
[----:B------:R-:W-:Y:S05]  /*26c0*/  BRA `(.L_x_72) ;  /* 0x0000000000147947 */ /* 0x000fea0003800000 */
.L_x_74:
[----:B------:R-:W-:-:S07]  /*26d0*/  MOV R2, 0x26f0 ;  /* 0x000026f000027802 */ /* 0x000fce0000000f00 */
[----:B-1----:R-:W-:Y:S05]  /*26e0*/  CALL.REL.NOINC `($__internal_0_$__cuda_sm10x_tcgen05_guardrail_trap_col_being_dealloced_not_returned_by_alloc) ;  /* 0x0000000000447944 */ /* 0x002fea0003c00000 */
[----:B------:R-:W-:Y:S05]  /*26f0*/  BRA `(.L_x_72) ;  /* 0x0000000000087947 */ /* 0x000fea0003800000 */
.L_x_73:
[----:B------:R-:W-:-:S07]  /*2700*/  MOV R2, 0x2720 ;  /* 0x0000272000027802 */ /* 0x000fce0000000f00 */
[----:B-1----:R-:W-:Y:S05]  /*2710*/  CALL.REL.NOINC `($__internal_2_$__cuda_sm10x_tcgen05_guardrail_trap_unallocated_columns_being_dealloced) ;  /* 0x0000000000507944 */ /* 0x002fea0003c00000 */
.L_x_72:
[----:B------:R-:W-:Y:S01]  /*2720*/  NOP ;  /* 0x0000000000007918 */ /* 0x000fe20000000000 */
[----:B----4-:R-:W-:Y:S05]  /*2730*/  EXIT ;  /* 0x000000000000794d */ /* 0x010fea0003800000 */
.L_x_59:
[----:B------:R-:W2:Y:S02]  /*2740*/  SYNCS.PHASECHK.TRANS64.TRYWAIT P0, [UR8+0x3000], RZ ;  /* 0x003000ffff0075a7 */ /* 0x000ea40008001108 */
[----:B--2---:R-:W-:Y:S05]  /*2750*/  @!P0 BRA `(.L_x_59) ;  /* 0xfffffffc00f88947 */ /* 0x004fea000383ffff */
[----:B------:R-:W-:Y:S05]  /*2760*/  BRA `(.L_x_75) ;  /* 0xfffffff000e87947 */ /* 0x000fea000383ffff */
.L_x_61:
[----:B------:R-:W2:Y:S02]  /*2770*/  SYNCS.PHASECHK.TRANS64.TRYWAIT P1, [UR8+0x3020], RZ ;  /* 0x003020ffff0075a7 */ /* 0x000ea40008021108 */
[----:B--2---:R-:W-:Y:S05]  /*2780*/  @!P1 BRA `(.L_x_61) ;  /* 0xfffffffc00f89947 */ /* 0x004fea000383ffff */
[----:B------:R-:W-:Y:S05]  /*2790*/  BRA `(.L_x_76) ;  /* 0xfffffff400387947 */ /* 0x000fea000383ffff */
.L_x_62:
[----:B------:R-:W3:Y:S02]  /*27a0*/  SYNCS.PHASECHK.TRANS64.TRYWAIT P0, [UR9+0x3000], R2 ;  /* 0x00300002ff0075a7 */ /* 0x000ee40008001109 */
[----:B---3--:R-:W-:Y:S05]  /*27b0*/  @!P0 BRA `(.L_x_62) ;  /* 0xfffffffc00f88947 */ /* 0x008fea000383ffff */
[----:B------:R-:W-:Y:S05]  /*27c0*/  BRA `(.L_x_77) ;  /* 0xfffffff400b47947 */ /* 0x000fea000383ffff */
.L_x_64:
[----:B------:R-:W3:Y:S02]  /*27d0*/  SYNCS.PHASECHK.TRANS64.TRYWAIT P0, [UR9+0x3020], R2 ;  /* 0x00302002ff0075a7 */ /* 0x000ee40008001109 */
[----:B---3--:R-:W-:Y:S05]  /*27e0*/  @!P0 BRA `(.L_x_64) ;  /* 0xfffffffc00f88947 */ /* 0x008fea000383ffff */
[----:B------:R-:W-:Y:S05]  /*27f0*/  BRA `(.L_x_78) ;  /* 0xfffffff800007947 */ /* 0x000fea000383ffff */
        .weak           $__internal_0_$__cuda_sm10x_tcgen05_guardrail_trap_col_being_dealloced_not_returned_by_alloc
        .type           $__internal_0_$__cuda_sm10x_tcgen05_guardrail_trap_col_being_dealloced_not_returned_by_alloc,@function
        .size           $__internal_0_$__cuda_sm10x_tcgen05_guardrail_trap_col_being_dealloced_not_returned_by_alloc,($__internal_1_$__cuda_sm10x_tcgen05_guardrail_trap_phase_invalid_during_alloc - $__internal_0_$__cuda_sm10x_tcgen05_guardrail_trap_col_being_dealloced_not_returned_by_alloc)
$__internal_0_$__cuda_sm10x_tcgen05_guardrail_trap_col_being_dealloced_not_returned_by_alloc:
[----:B------:R-:W-:Y:S05]  /*2800*/  BPT.TRAP 0x1 ;  /* 0x000000040000795c */ /* 0x000fea0000300000 */
[----:B------:R-:W-:-:S04]  /*2810*/  IMAD.MOV.U32 R3, RZ, RZ, 0x0 ;  /* 0x00000000ff037424 */ /* 0x000fc800078e00ff */
[----:B------:R-:W-:Y:S05]  /*2820*/  RET.REL.NODEC R2 `(gluon_tcgen05) ;  /* 0xffffffd402f47950 */ /* 0x000fea0003c3ffff */
        .weak           $__internal_1_$__cuda_sm10x_tcgen05_guardrail_trap_phase_invalid_during_alloc
        .type           $__internal_1_$__cuda_sm10x_tcgen05_guardrail_trap_phase_invalid_during_alloc,@function
        .size           $__internal_1_$__cuda_sm10x_tcgen05_guardrail_trap_phase_invalid_during_alloc,($__internal_2_$__cuda_sm10x_tcgen05_guardrail_trap_unallocated_columns_being_dealloced - $__internal_1_$__cuda_sm10x_tcgen05_guardrail_trap_phase_invalid_during_alloc)
$__internal_1_$__cuda_sm10x_tcgen05_guardrail_trap_phase_invalid_during_alloc:
[----:B------:R-:W-:Y:S05]  /*2830*/  BPT.TRAP 0x1 ;  /* 0x000000040000795c */ /* 0x000fea0000300000 */
[----:B------:R-:W-:-:S04]  /*2840*/  IMAD.MOV.U32 R3, RZ, RZ, 0x0 ;  /* 0x00000000ff037424 */ /* 0x000fc800078e00ff */
[----:B------:R-:W-:Y:S05]  /*2850*/  RET.REL.NODEC R2 `(gluon_tcgen05) ;  /* 0xffffffd402e87950 */ /* 0x000fea0003c3ffff */
        .weak           $__internal_2_$__cuda_sm10x_tcgen05_guardrail_trap_unallocated_columns_being_dealloced
        .type           $__internal_2_$__cuda_sm10x_tcgen05_guardrail_trap_unallocated_columns_being_dealloced,@function
        .size           $__internal_2_$__cuda_sm10x_tcgen05_guardrail_trap_unallocated_columns_being_dealloced,(.L_x_82 - $__internal_2_$__cuda_sm10x_tcgen05_guardrail_trap_unallocated_columns_being_dealloced)
$__internal_2_$__cuda_sm10x_tcgen05_guardrail_trap_unallocated_columns_being_dealloced:
[----:B------:R-:W-:Y:S05]  /*2860*/  BPT.TRAP 0x1 ;  /* 0x000000040000795c */ /* 0x000fea0000300000 */
[----:B------:R-:W-:-:S04]  /*2870*/  IMAD.MOV.U32 R3, RZ, RZ, 0x0 ;  /* 0x00000000ff037424 */ /* 0x000fc800078e00ff */
[----:B------:R-:W-:Y:S05]  /*2880*/  RET.REL.NODEC R2 `(gluon_tcgen05) ;  /* 0xffffffd402dc7950 */ /* 0x000fea0003c3ffff */
.L_x_79:
[----:B------:R-:W-:-:S00]  /*2890*/  BRA `(.L_x_79) ;  /* 0xfffffffc00fc7947 */ /* 0x000fc0000383ffff */
[----:B------:R-:W-:-:S00]  /*28a0*/  NOP ;  /* 0x0000000000007918 */ /* 0x000fc00000000000 */
        /* <DEDUP_REMOVED lines=13> */
.L_x_82:


//--------------------- .nv.shared.gluon_tcgen05  --------------------------
	.section	.nv.shared.gluon_tcgen05,"aw",@nobits
	.sectionflags	@""
	.align	16
	.zero		1024


//--------------------- .nv.shared.reserved.0     --------------------------
	.section	.nv.shared.reserved.0,"aw",@nobits
	.align	8
	.weak		__nv_reservedSMEM_offset_0_alias
	.size		__nv_reservedSMEM_offset_0_alias, 0, 64
	.other		__nv_reservedSMEM_offset_0_alias,@"STO_CUDA_RESERVED_SHARED STV_DEFAULT"
__nv_reservedSMEM_offset_0_alias:
	.zero		0
.nv.shared.reserved.0:
	.zero		64
	.weak		__nv_reservedSMEM_allocation_phase
	.type		__nv_reservedSMEM_allocation_phase,@object
	.size		__nv_reservedSMEM_allocation_phase,(.L_0 - __nv_reservedSMEM_allocation_phase)
__nv_reservedSMEM_allocation_phase:
	.zero		1
.L_0:
	.zero		7
	.weak		__nv_reservedSMEM_devtool_atexit_pc
	.type		__nv_reservedSMEM_devtool_atexit_pc,@object
	.size		__nv_reservedSMEM_devtool_atexit_pc,(__nv_reservedSMEM_allocation_mask - __nv_reservedSMEM_devtool_atexit_pc)
__nv_reservedSMEM_devtool_atexit_pc:
	.zero		8
	.weak		__nv_reservedSMEM_allocation_mask
	.type		__nv_reservedSMEM_allocation_mask,@object
	.size		__nv_reservedSMEM_allocation_mask,(.L_2 - __nv_reservedSMEM_allocation_mask)
__nv_reservedSMEM_allocation_mask:
	.zero		4
.L_2:


//--------------------- .nv.constant0.gluon_tcgen05 --------------------------
	.section	.nv.constant0.gluon_tcgen05,"a",@progbits
	.sectionflags	@""
	.align	4
.nv.constant0.gluon_tcgen05:
	.zero		976


//--------------------- SYMBOLS --------------------------

	.type		.nv.reservedSmem.offset0,@object
	.size		.nv.reservedSmem.offset0,0x4
	.type		.nv.reservedSmem.cap,@object
	.size		.nv.reservedSmem.cap,0x4
